//
// Generated by NVIDIA NVVM Compiler
//
// Compiler Build ID: CL-36424714
// Cuda compilation tools, release 13.0, V13.0.88
// Based on NVVM 20.0.0
//

.version 9.0
.target sm_100
.address_size 64

	// .globl	_Z19calculateTotalForcePdS_S_S_S_S_S_S_S_S_S_S_S_i
.const .align 8 .f64 G = 0d3DD2584C222C163E;
.extern .shared .align 16 .b8 temp[];

.visible .entry _Z19calculateTotalForcePdS_S_S_S_S_S_S_S_S_S_S_S_i(
	.param .u64 .ptr .align 1 _Z19calculateTotalForcePdS_S_S_S_S_S_S_S_S_S_S_S_i_param_0,
	.param .u64 .ptr .align 1 _Z19calculateTotalForcePdS_S_S_S_S_S_S_S_S_S_S_S_i_param_1,
	.param .u64 .ptr .align 1 _Z19calculateTotalForcePdS_S_S_S_S_S_S_S_S_S_S_S_i_param_2,
	.param .u64 .ptr .align 1 _Z19calculateTotalForcePdS_S_S_S_S_S_S_S_S_S_S_S_i_param_3,
	.param .u64 .ptr .align 1 _Z19calculateTotalForcePdS_S_S_S_S_S_S_S_S_S_S_S_i_param_4,
	.param .u64 .ptr .align 1 _Z19calculateTotalForcePdS_S_S_S_S_S_S_S_S_S_S_S_i_param_5,
	.param .u64 .ptr .align 1 _Z19calculateTotalForcePdS_S_S_S_S_S_S_S_S_S_S_S_i_param_6,
	.param .u64 .ptr .align 1 _Z19calculateTotalForcePdS_S_S_S_S_S_S_S_S_S_S_S_i_param_7,
	.param .u64 .ptr .align 1 _Z19calculateTotalForcePdS_S_S_S_S_S_S_S_S_S_S_S_i_param_8,
	.param .u64 .ptr .align 1 _Z19calculateTotalForcePdS_S_S_S_S_S_S_S_S_S_S_S_i_param_9,
	.param .u64 .ptr .align 1 _Z19calculateTotalForcePdS_S_S_S_S_S_S_S_S_S_S_S_i_param_10,
	.param .u64 .ptr .align 1 _Z19calculateTotalForcePdS_S_S_S_S_S_S_S_S_S_S_S_i_param_11,
	.param .u64 .ptr .align 1 _Z19calculateTotalForcePdS_S_S_S_S_S_S_S_S_S_S_S_i_param_12,
	.param .u32 _Z19calculateTotalForcePdS_S_S_S_S_S_S_S_S_S_S_S_i_param_13
)
{
	.reg .pred 	%p<8>;
	.reg .b32 	%r<29>;
	.reg .b64 	%rd<50>;
	.reg .b64 	%fd<54>;

	ld.param.u64 	%rd14, [_Z19calculateTotalForcePdS_S_S_S_S_S_S_S_S_S_S_S_i_param_0];
	ld.param.u64 	%rd15, [_Z19calculateTotalForcePdS_S_S_S_S_S_S_S_S_S_S_S_i_param_1];
	ld.param.u64 	%rd16, [_Z19calculateTotalForcePdS_S_S_S_S_S_S_S_S_S_S_S_i_param_2];
	ld.param.u64 	%rd4, [_Z19calculateTotalForcePdS_S_S_S_S_S_S_S_S_S_S_S_i_param_3];
	ld.param.u64 	%rd5, [_Z19calculateTotalForcePdS_S_S_S_S_S_S_S_S_S_S_S_i_param_4];
	ld.param.u64 	%rd6, [_Z19calculateTotalForcePdS_S_S_S_S_S_S_S_S_S_S_S_i_param_5];
	ld.param.u64 	%rd7, [_Z19calculateTotalForcePdS_S_S_S_S_S_S_S_S_S_S_S_i_param_6];
	ld.param.u64 	%rd9, [_Z19calculateTotalForcePdS_S_S_S_S_S_S_S_S_S_S_S_i_param_8];
	ld.param.u64 	%rd11, [_Z19calculateTotalForcePdS_S_S_S_S_S_S_S_S_S_S_S_i_param_10];
	ld.param.u32 	%r15, [_Z19calculateTotalForcePdS_S_S_S_S_S_S_S_S_S_S_S_i_param_13];
	cvta.to.global.u64 	%rd1, %rd16;
	cvta.to.global.u64 	%rd2, %rd15;
	cvta.to.global.u64 	%rd3, %rd14;
	mov.u32 	%r1, %ntid.x;
	mov.u32 	%r16, %ctaid.x;
	mov.u32 	%r2, %tid.x;
	mad.lo.s32 	%r3, %r16, %r1, %r2;
	setp.ge.s32 	%p1, %r3, %r15;
	@%p1 bra 	$L__BB0_12;
	cvta.to.global.u64 	%rd17, %rd4;
	cvta.to.global.u64 	%rd18, %rd5;
	cvta.to.global.u64 	%rd19, %rd6;
	cvta.to.global.u64 	%rd20, %rd7;
	mul.wide.s32 	%rd21, %r3, 8;
	add.s64 	%rd22, %rd3, %rd21;
	ld.global.f64 	%fd1, [%rd22];
	add.s64 	%rd23, %rd2, %rd21;
	ld.global.f64 	%fd2, [%rd23];
	add.s64 	%rd24, %rd1, %rd21;
	ld.global.f64 	%fd3, [%rd24];
	add.s64 	%rd25, %rd17, %rd21;
	ld.global.f64 	%fd4, [%rd25];
	add.s64 	%rd26, %rd18, %rd21;
	ld.global.f64 	%fd5, [%rd26];
	add.s64 	%rd27, %rd19, %rd21;
	ld.global.f64 	%fd48, [%rd27];
	add.s64 	%rd28, %rd20, %rd21;
	ld.global.f64 	%fd49, [%rd28];
	div.s32 	%r4, %r15, %r1;
	setp.lt.s32 	%p2, %r4, 0;
	@%p2 bra 	$L__BB0_11;
	shl.b32 	%r18, %r2, 3;
	mov.u32 	%r19, temp;
	add.s32 	%r5, %r19, %r18;
	shl.b32 	%r6, %r1, 3;
	add.s32 	%r7, %r5, %r6;
	ld.const.f64 	%fd21, [G];
	mul.f64 	%fd8, %fd3, %fd21;
	mov.b32 	%r27, 0;
$L__BB0_3:
	mul.lo.s32 	%r9, %r27, %r1;
	add.s32 	%r10, %r9, %r2;
	setp.ge.s32 	%p3, %r10, %r15;
	@%p3 bra 	$L__BB0_5;
	mul.wide.u32 	%rd29, %r10, 8;
	add.s64 	%rd30, %rd3, %rd29;
	ld.global.f64 	%fd22, [%rd30];
	st.shared.f64 	[%r5], %fd22;
	add.s64 	%rd31, %rd2, %rd29;
	ld.global.f64 	%fd23, [%rd31];
	st.shared.f64 	[%r7], %fd23;
	add.s64 	%rd32, %rd1, %rd29;
	ld.global.f64 	%fd24, [%rd32];
	add.s32 	%r20, %r7, %r6;
	st.shared.f64 	[%r20], %fd24;
$L__BB0_5:
	bar.sync 	0;
	mov.b32 	%r28, 0;
$L__BB0_6:
	add.s32 	%r12, %r28, %r9;
	setp.eq.s32 	%p4, %r3, %r12;
	@%p4 bra 	$L__BB0_9;
	setp.ge.s32 	%p5, %r12, %r15;
	@%p5 bra 	$L__BB0_10;
	shl.b32 	%r22, %r28, 3;
	mov.u32 	%r23, temp;
	add.s32 	%r24, %r23, %r22;
	ld.shared.f64 	%fd25, [%r24];
	sub.f64 	%fd26, %fd1, %fd25;
	add.s32 	%r25, %r24, %r6;
	ld.shared.f64 	%fd27, [%r25];
	sub.f64 	%fd28, %fd2, %fd27;
	mul.f64 	%fd29, %fd28, %fd28;
	fma.rn.f64 	%fd30, %fd26, %fd26, %fd29;
	sqrt.rn.f64 	%fd31, %fd30;
	mul.f64 	%fd32, %fd31, %fd31;
	mul.f64 	%fd33, %fd31, %fd32;
	add.s32 	%r26, %r25, %r6;
	ld.shared.f64 	%fd34, [%r26];
	mul.f64 	%fd35, %fd8, %fd34;
	div.rn.f64 	%fd36, %fd35, %fd33;
	mul.f64 	%fd37, %fd26, %fd36;
	sub.f64 	%fd48, %fd48, %fd37;
	mul.f64 	%fd38, %fd28, %fd36;
	sub.f64 	%fd49, %fd49, %fd38;
$L__BB0_9:
	add.s32 	%r28, %r28, 1;
	setp.ne.s32 	%p6, %r28, %r1;
	@%p6 bra 	$L__BB0_6;
$L__BB0_10:
	bar.sync 	0;
	add.s32 	%r14, %r27, 1;
	setp.ne.s32 	%p7, %r27, %r4;
	mov.u32 	%r27, %r14;
	@%p7 bra 	$L__BB0_3;
$L__BB0_11:
	ld.param.u64 	%rd49, [_Z19calculateTotalForcePdS_S_S_S_S_S_S_S_S_S_S_S_i_param_12];
	ld.param.u64 	%rd48, [_Z19calculateTotalForcePdS_S_S_S_S_S_S_S_S_S_S_S_i_param_11];
	ld.param.u64 	%rd47, [_Z19calculateTotalForcePdS_S_S_S_S_S_S_S_S_S_S_S_i_param_9];
	ld.param.u64 	%rd46, [_Z19calculateTotalForcePdS_S_S_S_S_S_S_S_S_S_S_S_i_param_7];
	add.f64 	%fd39, %fd1, %fd4;
	add.f64 	%fd40, %fd2, %fd5;
	rcp.rn.f64 	%fd41, %fd3;
	fma.rn.f64 	%fd42, %fd41, %fd48, %fd4;
	fma.rn.f64 	%fd43, %fd41, %fd49, %fd5;
	cvta.to.global.u64 	%rd33, %rd46;
	mul.wide.s32 	%rd34, %r3, 8;
	add.s64 	%rd35, %rd33, %rd34;
	st.global.f64 	[%rd35], %fd39;
	cvta.to.global.u64 	%rd36, %rd9;
	add.s64 	%rd37, %rd36, %rd34;
	st.global.f64 	[%rd37], %fd40;
	cvta.to.global.u64 	%rd38, %rd47;
	add.s64 	%rd39, %rd38, %rd34;
	st.global.f64 	[%rd39], %fd42;
	cvta.to.global.u64 	%rd40, %rd11;
	add.s64 	%rd41, %rd40, %rd34;
	st.global.f64 	[%rd41], %fd43;
	cvta.to.global.u64 	%rd42, %rd48;
	add.s64 	%rd43, %rd42, %rd34;
	st.global.f64 	[%rd43], %fd48;
	cvta.to.global.u64 	%rd44, %rd49;
	add.s64 	%rd45, %rd44, %rd34;
	st.global.f64 	[%rd45], %fd49;
$L__BB0_12:
	ret;

}


// ===== COMPILED SASS (sm_100) =====

	.target	sm_100

	.elftype	@"ET_EXEC"


//--------------------- .note.nv.tkinfo           --------------------------
	.section	.note.nv.tkinfo,"",@"SHT_NOTE"
	.sectionflags	@"SHF_NOTE_NV_TKINFO"
	.tkinfo
        /*0018*/ 	.word	0x00000002
        /*0030*/ 	.string	""
        /*0030*/ 	.string	"ptxas"
        /*0030*/ 	.string	"Cuda compilation tools, release 13.0, V13.0.88"
        /*0030*/ 	.string	"Build cuda_13.0.r13.0/compiler.36424714_0"
        /*0030*/ 	.string	"-arch sm_100 -m 64 "



//--------------------- .note.nv.cuinfo           --------------------------
	.section	.note.nv.cuinfo,"",@"SHT_NOTE"
	.sectionflags	@"SHF_NOTE_NV_CUINFO"
        /*0018*/ 	.short	0x0002
        /*001a*/ 	.short	0x0064
        /*001c*/ 	.short	0x0082
	.zero		2


//--------------------- .nv.info                  --------------------------
	.section	.nv.info,"",@"SHT_CUDA_INFO"
	.align	4


	//----- nvinfo : EIATTR_REGCOUNT
	.align		4
        /*0000*/ 	.byte	0x04, 0x2f
        /*0002*/ 	.short	(.L_2 - .L_1)
	.align		4
.L_1:
        /*0004*/ 	.word	index@(_Z19calculateTotalForcePdS_S_S_S_S_S_S_S_S_S_S_S_i)
        /*0008*/ 	.word	0x00000031


	//----- nvinfo : EIATTR_FRAME_SIZE
	.align		4
.L_2:
        /*000c*/ 	.byte	0x04, 0x11
        /*000e*/ 	.short	(.L_4 - .L_3)
	.align		4
.L_3:
        /*0010*/ 	.word	index@($__internal_2_$__cuda_sm20_dsqrt_rn_f64_mediumpath_v1)
        /*0014*/ 	.word	0x00000000


	//----- nvinfo : EIATTR_FRAME_SIZE
	.align		4
.L_4:
        /*0018*/ 	.byte	0x04, 0x11
        /*001a*/ 	.short	(.L_6 - .L_5)
	.align		4
.L_5:
        /*001c*/ 	.word	index@($__internal_1_$__cuda_sm20_div_rn_f64_full)
        /*0020*/ 	.word	0x00000000


	//----- nvinfo : EIATTR_FRAME_SIZE
	.align		4
.L_6:
        /*0024*/ 	.byte	0x04, 0x11
        /*0026*/ 	.short	(.L_8 - .L_7)
	.align		4
.L_7:
        /*0028*/ 	.word	index@($__internal_0_$__cuda_sm20_dblrcp_rn_slowpath_v3)
        /*002c*/ 	.word	0x00000000


	//----- nvinfo : EIATTR_FRAME_SIZE
	.align		4
.L_8:
        /*0030*/ 	.byte	0x04, 0x11
        /*0032*/ 	.short	(.L_10 - .L_9)
	.align		4
.L_9:
        /*0034*/ 	.word	index@(_Z19calculateTotalForcePdS_S_S_S_S_S_S_S_S_S_S_S_i)
        /*0038*/ 	.word	0x00000000


	//----- nvinfo : EIATTR_MIN_STACK_SIZE
	.align		4
.L_10:
        /*003c*/ 	.byte	0x04, 0x12
        /*003e*/ 	.short	(.L_12 - .L_11)
	.align		4
.L_11:
        /*0040*/ 	.word	index@(_Z19calculateTotalForcePdS_S_S_S_S_S_S_S_S_S_S_S_i)
        /*0044*/ 	.word	0x00000000
.L_12:


//--------------------- .nv.compat                --------------------------
	.section	.nv.compat,"",@"SHT_CUDA_COMPAT_INFO"
	.align	4
        /*0000*/ 	.byte	0x02, 0x09, 0x00, 0x00, 0x02, 0x02, 0x01, 0x00, 0x02, 0x05, 0x05, 0x00, 0x03, 0x07, 0x01, 0x01
        /*0010*/ 	.byte	0x02, 0x03, 0x00, 0x00, 0x02, 0x06, 0x01, 0x00, 0x04, 0x0b, 0x08, 0x00, 0x01, 0x00, 0x00, 0x00
        /*0020*/ 	.byte	0x00, 0x00, 0x00, 0x00


//--------------------- .nv.info._Z19calculateTotalForcePdS_S_S_S_S_S_S_S_S_S_S_S_i --------------------------
	.section	.nv.info._Z19calculateTotalForcePdS_S_S_S_S_S_S_S_S_S_S_S_i,"",@"SHT_CUDA_INFO"
	.sectionflags	@""
	.align	4


	//----- nvinfo : EIATTR_CUDA_API_VERSION
	.align		4
        /*0000*/ 	.byte	0x04, 0x37
        /*0002*/ 	.short	(.L_14 - .L_13)
.L_13:
        /*0004*/ 	.word	0x00000082


	//----- nvinfo : EIATTR_KPARAM_INFO
	.align		4
.L_14:
        /*0008*/ 	.byte	0x04, 0x17
        /*000a*/ 	.short	(.L_16 - .L_15)
.L_15:
        /*000c*/ 	.word	0x00000000
        /*0010*/ 	.short	0x000d
        /*0012*/ 	.short	0x0068
        /*0014*/ 	.byte	0x00, 0xf0, 0x11, 0x00


	//----- nvinfo : EIATTR_KPARAM_INFO
	.align		4
.L_16:
        /*0018*/ 	.byte	0x04, 0x17
        /*001a*/ 	.short	(.L_18 - .L_17)
.L_17:
        /*001c*/ 	.word	0x00000000
        /*0020*/ 	.short	0x000c
        /*0022*/ 	.short	0x0060
        /*0024*/ 	.byte	0x00, 0xf5, 0x21, 0x00


	//----- nvinfo : EIATTR_KPARAM_INFO
	.align		4
.L_18:
        /*0028*/ 	.byte	0x04, 0x17
        /*002a*/ 	.short	(.L_20 - .L_19)
.L_19:
        /*002c*/ 	.word	0x00000000
        /*0030*/ 	.short	0x000b
        /*0032*/ 	.short	0x0058
        /*0034*/ 	.byte	0x00, 0xf5, 0x21, 0x00


	//----- nvinfo : EIATTR_KPARAM_INFO
	.align		4
.L_20:
        /*0038*/ 	.byte	0x04, 0x17
        /*003a*/ 	.short	(.L_22 - .L_21)
.L_21:
        /*003c*/ 	.word	0x00000000
        /*0040*/ 	.short	0x000a
        /*0042*/ 	.short	0x0050
        /*0044*/ 	.byte	0x00, 0xf5, 0x21, 0x00


	//----- nvinfo : EIATTR_KPARAM_INFO
	.align		4
.L_22:
        /*0048*/ 	.byte	0x04, 0x17
        /*004a*/ 	.short	(.L_24 - .L_23)
.L_23:
        /*004c*/ 	.word	0x00000000
        /*0050*/ 	.short	0x0009
        /*0052*/ 	.short	0x0048
        /*0054*/ 	.byte	0x00, 0xf5, 0x21, 0x00


	//----- nvinfo : EIATTR_KPARAM_INFO
	.align		4
.L_24:
        /*0058*/ 	.byte	0x04, 0x17
        /*005a*/ 	.short	(.L_26 - .L_25)
.L_25:
        /*005c*/ 	.word	0x00000000
        /*0060*/ 	.short	0x0008
        /*0062*/ 	.short	0x0040
        /*0064*/ 	.byte	0x00, 0xf5, 0x21, 0x00


	//----- nvinfo : EIATTR_KPARAM_INFO
	.align		4
.L_26:
        /*0068*/ 	.byte	0x04, 0x17
        /*006a*/ 	.short	(.L_28 - .L_27)
.L_27:
        /*006c*/ 	.word	0x00000000
        /*0070*/ 	.short	0x0007
        /*0072*/ 	.short	0x0038
        /*0074*/ 	.byte	0x00, 0xf5, 0x21, 0x00


	//----- nvinfo : EIATTR_KPARAM_INFO
	.align		4
.L_28:
        /*0078*/ 	.byte	0x04, 0x17
        /*007a*/ 	.short	(.L_30 - .L_29)
.L_29:
        /*007c*/ 	.word	0x00000000
        /*0080*/ 	.short	0x0006
        /*0082*/ 	.short	0x0030
        /*0084*/ 	.byte	0x00, 0xf5, 0x21, 0x00


	//----- nvinfo : EIATTR_KPARAM_INFO
	.align		4
.L_30:
        /*0088*/ 	.byte	0x04, 0x17
        /*008a*/ 	.short	(.L_32 - .L_31)
.L_31:
        /*008c*/ 	.word	0x00000000
        /*0090*/ 	.short	0x0005
        /*0092*/ 	.short	0x0028
        /*0094*/ 	.byte	0x00, 0xf5, 0x21, 0x00


	//----- nvinfo : EIATTR_KPARAM_INFO
	.align		4
.L_32:
        /*0098*/ 	.byte	0x04, 0x17
        /*009a*/ 	.short	(.L_34 - .L_33)
.L_33:
        /*009c*/ 	.word	0x00000000
        /*00a0*/ 	.short	0x0004
        /*00a2*/ 	.short	0x0020
        /*00a4*/ 	.byte	0x00, 0xf5, 0x21, 0x00


	//----- nvinfo : EIATTR_KPARAM_INFO
	.align		4
.L_34:
        /*00a8*/ 	.byte	0x04, 0x17
        /*00aa*/ 	.short	(.L_36 - .L_35)
.L_35:
        /*00ac*/ 	.word	0x00000000
        /*00b0*/ 	.short	0x0003
        /*00b2*/ 	.short	0x0018
        /*00b4*/ 	.byte	0x00, 0xf5, 0x21, 0x00


	//----- nvinfo : EIATTR_KPARAM_INFO
	.align		4
.L_36:
        /*00b8*/ 	.byte	0x04, 0x17
        /*00ba*/ 	.short	(.L_38 - .L_37)
.L_37:
        /*00bc*/ 	.word	0x00000000
        /*00c0*/ 	.short	0x0002
        /*00c2*/ 	.short	0x0010
        /*00c4*/ 	.byte	0x00, 0xf5, 0x21, 0x00


	//----- nvinfo : EIATTR_KPARAM_INFO
	.align		4
.L_38:
        /*00c8*/ 	.byte	0x04, 0x17
        /*00ca*/ 	.short	(.L_40 - .L_39)
.L_39:
        /*00cc*/ 	.word	0x00000000
        /*00d0*/ 	.short	0x0001
        /*00d2*/ 	.short	0x0008
        /*00d4*/ 	.byte	0x00, 0xf5, 0x21, 0x00


	//----- nvinfo : EIATTR_KPARAM_INFO
	.align		4
.L_40:
        /*00d8*/ 	.byte	0x04, 0x17
        /*00da*/ 	.short	(.L_42 - .L_41)
.L_41:
        /*00dc*/ 	.word	0x00000000
        /*00e0*/ 	.short	0x0000
        /*00e2*/ 	.short	0x0000
        /*00e4*/ 	.byte	0x00, 0xf5, 0x21, 0x00


	//----- nvinfo : EIATTR_SPARSE_MMA_MASK
	.align		4
.L_42:
        /*00e8*/ 	.byte	0x03, 0x50
        /*00ea*/ 	.short	0x0000


	//----- nvinfo : EIATTR_MAXREG_COUNT
	.align		4
        /*00ec*/ 	.byte	0x03, 0x1b
        /*00ee*/ 	.short	0x00ff


	//----- nvinfo : EIATTR_NUM_BARRIERS
	.align		4
        /*00f0*/ 	.byte	0x02, 0x4c
        /*00f2*/ 	.byte	0x01
	.zero		1


	//----- nvinfo : EIATTR_MERCURY_ISA_VERSION
	.align		4
        /*00f4*/ 	.byte	0x03, 0x5f
        /*00f6*/ 	.short	0x0101


	//----- nvinfo : EIATTR_VRC_CTA_INIT_COUNT
	.align		4
        /*00f8*/ 	.byte	0x02, 0x4a
	.zero		1
	.zero		1


	//----- nvinfo : EIATTR_EXIT_INSTR_OFFSETS
	.align		4
        /*00fc*/ 	.byte	0x04, 0x1c
        /*00fe*/ 	.short	(.L_44 - .L_43)


	//   ....[0]....
.L_43:
        /*0100*/ 	.word	0x00000070


	//   ....[1]....
        /*0104*/ 	.word	0x00000ca0


	//----- nvinfo : EIATTR_CRS_STACK_SIZE
	.align		4
.L_44:
        /*0108*/ 	.byte	0x04, 0x1e
        /*010a*/ 	.short	(.L_46 - .L_45)
.L_45:
        /*010c*/ 	.word	0x00000000


	//----- nvinfo : EIATTR_CBANK_PARAM_SIZE
	.align		4
.L_46:
        /*0110*/ 	.byte	0x03, 0x19
        /*0112*/ 	.short	0x006c


	//----- nvinfo : EIATTR_PARAM_CBANK
	.align		4
        /*0114*/ 	.byte	0x04, 0x0a
        /*0116*/ 	.short	(.L_48 - .L_47)
	.align		4
.L_47:
        /*0118*/ 	.word	index@(.nv.constant0._Z19calculateTotalForcePdS_S_S_S_S_S_S_S_S_S_S_S_i)
        /*011c*/ 	.short	0x0380
        /*011e*/ 	.short	0x006c


	//----- nvinfo : EIATTR_SW_WAR
	.align		4
.L_48:
        /*0120*/ 	.byte	0x04, 0x36
        /*0122*/ 	.short	(.L_50 - .L_49)
.L_49:
        /*0124*/ 	.word	0x00000008
.L_50:


//--------------------- .nv.callgraph             --------------------------
	.section	.nv.callgraph,"",@"SHT_CUDA_CALLGRAPH"
	.align	4
	.sectionentsize	8
	.align		4
        /*0000*/ 	.word	0x00000000
	.align		4
        /*0004*/ 	.word	0xffffffff
	.align		4
        /*0008*/ 	.word	0x00000000
	.align		4
        /*000c*/ 	.word	0xfffffffe
	.align		4
        /*0010*/ 	.word	0x00000000
	.align		4
        /*0014*/ 	.word	0xfffffffd
	.align		4
        /*0018*/ 	.word	0x00000000
	.align		4
        /*001c*/ 	.word	0xfffffffc


//--------------------- .nv.constant3             --------------------------
	.section	.nv.constant3,"a",@progbits
	.align	8
.nv.constant3:
	.type		G,@object
	.size		G,(.L_0 - G)
G:
        /*0000*/ 	.byte	0x3e, 0x16, 0x2c, 0x22, 0x4c, 0x58, 0xd2, 0x3d
.L_0:


//--------------------- .text._Z19calculateTotalForcePdS_S_S_S_S_S_S_S_S_S_S_S_i --------------------------
	.section	.text._Z19calculateTotalForcePdS_S_S_S_S_S_S_S_S_S_S_S_i,"ax",@progbits
	.align	128
        .global         _Z19calculateTotalForcePdS_S_S_S_S_S_S_S_S_S_S_S_i
        .type           _Z19calculateTotalForcePdS_S_S_S_S_S_S_S_S_S_S_S_i,@function
        .size           _Z19calculateTotalForcePdS_S_S_S_S_S_S_S_S_S_S_S_i,(.L_x_31 - _Z19calculateTotalForcePdS_S_S_S_S_S_S_S_S_S_S_S_i)
        .other          _Z19calculateTotalForcePdS_S_S_S_S_S_S_S_S_S_S_S_i,@"STO_CUDA_ENTRY STV_DEFAULT"
_Z19calculateTotalForcePdS_S_S_S_S_S_S_S_S_S_S_S_i:
.text._Z19calculateTotalForcePdS_S_S_S_S_S_S_S_S_S_S_S_i:
[----:B------:R-:W-:Y:S01]  /*0000*/  LDC R1, c[0x0][0x37c] ;  /* 0x0000df00ff017b82 */ /* 0x000fe20000000800 */
[----:B------:R-:W0:Y:S07]  /*0010*/  S2R R2, SR_TID.X ;  /* 0x0000000000027919 */ /* 0x000e2e0000002100 */
[----:B------:R-:W0:Y:S08]  /*0020*/  S2UR UR4, SR_CTAID.X ;  /* 0x00000000000479c3 */ /* 0x000e300000002500 */
[----:B------:R-:W0:Y:S08]  /*0030*/  LDC R3, c[0x0][0x360] ;  /* 0x0000d800ff037b82 */ /* 0x000e300000000800 */
[----:B------:R-:W1:Y:S01]  /*0040*/  LDC R0, c[0x0][0x3e8] ;  /* 0x0000fa00ff007b82 */ /* 0x000e620000000800 */
[----:B0-----:R-:W-:-:S05]  /*0050*/  IMAD R4, R3, UR4, R2 ;  /* 0x0000000403047c24 */ /* 0x001fca000f8e0202 */
[----:B-1----:R-:W-:-:S13]  /*0060*/  ISETP.GE.AND P0, PT, R4, R0, PT ;  /* 0x000000000400720c */ /* 0x002fda0003f06270 */
[----:B------:R-:W-:Y:S05]  /*0070*/  @P0 EXIT ;  /* 0x000000000000094d */ /* 0x000fea0003800000 */
[----:B------:R-:W0:Y:S01]  /*0080*/  LDC.64 R36, c[0x0][0x380] ;  /* 0x0000e000ff247b82 */ /* 0x000e220000000a00 */
[----:B------:R-:W1:Y:S07]  /*0090*/  LDCU.64 UR8, c[0x0][0x358] ;  /* 0x00006b00ff0877ac */ /* 0x000e6e0008000a00 */
[----:B------:R-:W2:Y:S08]  /*00a0*/  LDC.64 R34, c[0x0][0x388] ;  /* 0x0000e200ff227b82 */ /* 0x000eb00000000a00 */
[----:B------:R-:W3:Y:S08]  /*00b0*/  LDC.64 R32, c[0x0][0x390] ;  /* 0x0000e400ff207b82 */ /* 0x000ef00000000a00 */
[----:B------:R-:W4:Y:S01]  /*00c0*/  LDC.64 R30, c[0x0][0x398] ;  /* 0x0000e600ff1e7b82 */ /* 0x000f220000000a00 */
[----:B0-----:R-:W-:-:S06]  /*00d0*/  IMAD.WIDE R36, R4, 0x8, R36 ;  /* 0x0000000804247825 */ /* 0x001fcc00078e0224 */
[----:B-1----:R-:W5:Y:S01]  /*00e0*/  LDG.E.64 R36, desc[UR8][R36.64] ;  /* 0x0000000824247981 */ /* 0x002f62000c1e1b00 */
[----:B------:R-:W0:Y:S01]  /*00f0*/  LDC.64 R28, c[0x0][0x3a0] ;  /* 0x0000e800ff1c7b82 */ /* 0x000e220000000a00 */
[----:B--2---:R-:W-:-:S06]  /*0100*/  IMAD.WIDE R34, R4, 0x8, R34 ;  /* 0x0000000804227825 */ /* 0x004fcc00078e0222 */
[----:B------:R-:W5:Y:S01]  /*0110*/  LDG.E.64 R34, desc[UR8][R34.64] ;  /* 0x0000000822227981 */ /* 0x000f62000c1e1b00 */
[----:B------:R-:W1:Y:S01]  /*0120*/  LDC.64 R26, c[0x0][0x3a8] ;  /* 0x0000ea00ff1a7b82 */ /* 0x000e620000000a00 */
[----:B---3--:R-:W-:-:S06]  /*0130*/  IMAD.WIDE R32, R4, 0x8, R32 ;  /* 0x0000000804207825 */ /* 0x008fcc00078e0220 */
[----:B------:R-:W5:Y:S01]  /*0140*/  LDG.E.64 R32, desc[UR8][R32.64] ;  /* 0x0000000820207981 */ /* 0x000f62000c1e1b00 */
[----:B------:R-:W2:Y:S01]  /*0150*/  LDC.64 R24, c[0x0][0x3b0] ;  /* 0x0000ec00ff187b82 */ /* 0x000ea20000000a00 */
[----:B----4-:R-:W-:-:S06]  /*0160*/  IMAD.WIDE R30, R4, 0x8, R30 ;  /* 0x00000008041e7825 */ /* 0x010fcc00078e021e */
[----:B------:R-:W5:Y:S01]  /*0170*/  LDG.E.64 R30, desc[UR8][R30.64] ;  /* 0x000000081e1e7981 */ /* 0x000f62000c1e1b00 */
[----:B0-----:R-:W-:-:S06]  /*0180*/  IMAD.WIDE R28, R4, 0x8, R28 ;  /* 0x00000008041c7825 */ /* 0x001fcc00078e021c */
[----:B------:R-:W5:Y:S01]  /*0190*/  LDG.E.64 R28, desc[UR8][R28.64] ;  /* 0x000000081c1c7981 */ /* 0x000f62000c1e1b00 */
[----:B-1----:R-:W-:-:S06]  /*01a0*/  IMAD.WIDE R26, R4, 0x8, R26 ;  /* 0x00000008041a7825 */ /* 0x002fcc00078e021a */
[----:B------:R-:W5:Y:S01]  /*01b0*/  LDG.E.64 R26, desc[UR8][R26.64] ;  /* 0x000000081a1a7981 */ /* 0x000f62000c1e1b00 */
[----:B--2---:R-:W-:-:S06]  /*01c0*/  IMAD.WIDE R24, R4, 0x8, R24 ;  /* 0x0000000804187825 */ /* 0x004fcc00078e0218 */
[----:B------:R-:W5:Y:S01]  /*01d0*/  LDG.E.64 R24, desc[UR8][R24.64] ;  /* 0x0000000818187981 */ /* 0x000f62000c1e1b00 */
[----:B------:R-:W-:-:S04]  /*01e0*/  IABS R9, R3 ;  /* 0x0000000300097213 */ /* 0x000fc80000000000 */
[----:B------:R-:W0:Y:S08]  /*01f0*/  I2F.RP R5, R9 ;  /* 0x0000000900057306 */ /* 0x000e300000209400 */
[----:B0-----:R-:W0:Y:S02]  /*0200*/  MUFU.RCP R5, R5 ;  /* 0x0000000500057308 */ /* 0x001e240000001000 */
[----:B0-----:R-:W-:-:S06]  /*0210*/  VIADD R6, R5, 0xffffffe ;  /* 0x0ffffffe05067836 */ /* 0x001fcc0000000000 */
[----:B------:R0:W1:Y:S01]  /*0220*/  F2I.FTZ.U32.TRUNC.NTZ R7, R6 ;  /* 0x0000000600077305 */ /* 0x000062000021f000 */
[----:B------:R-:W-:Y:S01]  /*0230*/  IABS R10, R3 ;  /* 0x00000003000a7213 */ /* 0x000fe20000000000 */
[----:B0-----:R-:W-:Y:S02]  /*0240*/  IMAD.MOV.U32 R6, RZ, RZ, RZ ;  /* 0x000000ffff067224 */ /* 0x001fe400078e00ff */
[----:B-1----:R-:W-:-:S04]  /*0250*/  IMAD.MOV R8, RZ, RZ, -R7 ;  /* 0x000000ffff087224 */ /* 0x002fc800078e0a07 */
[----:B------:R-:W-:Y:S01]  /*0260*/  IMAD R11, R8, R9, RZ ;  /* 0x00000009080b7224 */ /* 0x000fe200078e02ff */
[----:B------:R-:W-:-:S03]  /*0270*/  IABS R8, R0 ;  /* 0x0000000000087213 */ /* 0x000fc60000000000 */
[----:B------:R-:W-:-:S04]  /*0280*/  IMAD.HI.U32 R7, R7, R11, R6 ;  /* 0x0000000b07077227 */ /* 0x000fc800078e0006 */
[----:B------:R-:W-:Y:S02]  /*0290*/  IMAD.MOV R10, RZ, RZ, -R10 ;  /* 0x000000ffff0a7224 */ /* 0x000fe400078e0a0a */
[----:B------:R-:W-:-:S04]  /*02a0*/  IMAD.HI.U32 R5, R7, R8, RZ ;  /* 0x0000000807057227 */ /* 0x000fc800078e00ff */
[----:B------:R-:W-:-:S05]  /*02b0*/  IMAD R6, R5, R10, R8 ;  /* 0x0000000a05067224 */ /* 0x000fca00078e0208 */
[----:B------:R-:W-:Y:S02]  /*02c0*/  ISETP.GT.U32.AND P1, PT, R9, R6, PT ;  /* 0x000000060900720c */ /* 0x000fe40003f24070 */
[----:B------:R-:W-:-:S11]  /*02d0*/  LOP3.LUT R0, R3, R0, RZ, 0x3c, !PT ;  /* 0x0000000003007212 */ /* 0x000fd600078e3cff */
[----:B------:R-:W-:-:S05]  /*02e0*/  @!P1 IMAD.IADD R6, R6, 0x1, -R9 ;  /* 0x0000000106069824 */ /* 0x000fca00078e0a09 */
[----:B------:R-:W-:Y:S01]  /*02f0*/  ISETP.GE.U32.AND P0, PT, R6, R9, PT ;  /* 0x000000090600720c */ /* 0x000fe20003f06070 */
[----:B------:R-:W-:Y:S01]  /*0300*/  @!P1 VIADD R5, R5, 0x1 ;  /* 0x0000000105059836 */ /* 0x000fe20000000000 */
[----:B------:R-:W-:Y:S02]  /*0310*/  ISETP.GE.AND P2, PT, R0, RZ, PT ;  /* 0x000000ff0000720c */ /* 0x000fe40003f46270 */
[----:B------:R-:W-:-:S09]  /*0320*/  ISETP.NE.AND P1, PT, R3, RZ, PT ;  /* 0x000000ff0300720c */ /* 0x000fd20003f25270 */
[----:B------:R-:W-:-:S05]  /*0330*/  @P0 IADD3 R5, PT, PT, R5, 0x1, RZ ;  /* 0x0000000105050810 */ /* 0x000fca0007ffe0ff */
[----:B------:R-:W-:Y:S01]  /*0340*/  @!P2 IMAD.MOV R5, RZ, RZ, -R5 ;  /* 0x000000ffff05a224 */ /* 0x000fe200078e0a05 */
[----:B------:R-:W-:-:S04]  /*0350*/  @!P1 LOP3.LUT R5, RZ, R3, RZ, 0x33, !PT ;  /* 0x00000003ff059212 */ /* 0x000fc800078e33ff */
[----:B------:R-:W-:-:S13]  /*0360*/  ISETP.GE.AND P0, PT, R5, RZ, PT ;  /* 0x000000ff0500720c */ /* 0x000fda0003f06270 */
[----:B------:R-:W-:Y:S05]  /*0370*/  @!P0 BRA `(.L_x_0) ;  /* 0x0000000400b48947 */ /* 0x000fea0003800000 */
[----:B------:R-:W0:Y:S01]  /*0380*/  S2UR UR5, SR_CgaCtaId ;  /* 0x00000000000579c3 */ /* 0x000e220000008800 */
[----:B------:R-:W1:Y:S01]  /*0390*/  LDCU.64 UR6, c[0x3][URZ] ;  /* 0x00c00000ff0677ac */ /* 0x000e620008000a00 */
[----:B------:R-:W-:Y:S01]  /*03a0*/  UMOV UR4, 0x400 ;  /* 0x0000040000047882 */ /* 0x000fe20000000000 */
[----:B-1---5:R-:W-:Y:S01]  /*03b0*/  DMUL R22, R32, UR6 ;  /* 0x0000000620167c28 */ /* 0x022fe20008000000 */
[----:B0-----:R-:W-:-:S06]  /*03c0*/  ULEA UR4, UR5, UR4, 0x18 ;  /* 0x0000000405047291 */ /* 0x001fcc000f8ec0ff */
[----:B------:R-:W-:Y:S01]  /*03d0*/  LEA R6, R2, UR4, 0x3 ;  /* 0x0000000402067c11 */ /* 0x000fe2000f8e18ff */
[----:B------:R-:W-:-:S04]  /*03e0*/  UMOV UR4, URZ ;  /* 0x000000ff00047c82 */ /* 0x000fc80008000000 */
[----:B------:R-:W-:-:S07]  /*03f0*/  IMAD R8, R3, 0x8, R6 ;  /* 0x0000000803087824 */ /* 0x000fce00078e0206 */
.L_x_12:
[----:B------:R-:W0:Y:S01]  /*0400*/  LDCU UR5, c[0x0][0x3e8] ;  /* 0x00007d00ff0577ac */ /* 0x000e220008000800 */
[----:B------:R-:W-:Y:S01]  /*0410*/  IMAD R7, R3, UR4, RZ ;  /* 0x0000000403077c24 */ /* 0x000fe2000f8e02ff */
[----:B------:R-:W-:Y:S01]  /*0420*/  ISETP.NE.AND P1, PT, R5, UR4, PT ;  /* 0x0000000405007c0c */ /* 0x000fe2000bf25270 */
[----:B------:R-:W-:Y:S02]  /*0430*/  BSSY.RECONVERGENT B0, `(.L_x_1) ;  /* 0x0000011000007945 */ /* 0x000fe40003800200 */
[----:B------:R-:W-:-:S05]  /*0440*/  IMAD.IADD R9, R7, 0x1, R2 ;  /* 0x0000000107097824 */ /* 0x000fca00078e0202 */
[----:B0-----:R-:W-:-:S13]  /*0450*/  ISETP.GE.AND P0, PT, R9, UR5, PT ;  /* 0x0000000509007c0c */ /* 0x001fda000bf06270 */
[----:B------:R-:W-:Y:S05]  /*0460*/  @P0 BRA `(.L_x_2) ;  /* 0x0000000000340947 */ /* 0x000fea0003800000 */
[----:B------:R-:W0:Y:S08]  /*0470*/  LDC.64 R10, c[0x0][0x380] ;  /* 0x0000e000ff0a7b82 */ /* 0x000e300000000a00 */
[----:B------:R-:W1:Y:S08]  /*0480*/  LDC.64 R12, c[0x0][0x388] ;  /* 0x0000e200ff0c7b82 */ /* 0x000e700000000a00 */
[----:B------:R-:W2:Y:S01]  /*0490*/  LDC.64 R14, c[0x0][0x390] ;  /* 0x0000e400ff0e7b82 */ /* 0x000ea20000000a00 */
[----:B0-----:R-:W-:-:S06]  /*04a0*/  IMAD.WIDE.U32 R10, R9, 0x8, R10 ;  /* 0x00000008090a7825 */ /* 0x001fcc00078e000a */
[----:B------:R-:W3:Y:S01]  /*04b0*/  LDG.E.64 R10, desc[UR8][R10.64] ;  /* 0x000000080a0a7981 */ /* 0x000ee2000c1e1b00 */
[----:B-1----:R-:W-:-:S06]  /*04c0*/  IMAD.WIDE.U32 R12, R9, 0x8, R12 ;  /* 0x00000008090c7825 */ /* 0x002fcc00078e000c */
[----:B------:R-:W4:Y:S01]  /*04d0*/  LDG.E.64 R12, desc[UR8][R12.64] ;  /* 0x000000080c0c7981 */ /* 0x000f22000c1e1b00 */
[----:B--2---:R-:W-:-:S06]  /*04e0*/  IMAD.WIDE.U32 R14, R9, 0x8, R14 ;  /* 0x00000008090e7825 */ /* 0x004fcc00078e000e */
[----:B------:R-:W2:Y:S01]  /*04f0*/  LDG.E.64 R14, desc[UR8][R14.64] ;  /* 0x000000080e0e7981 */ /* 0x000ea2000c1e1b00 */
[----:B------:R-:W-:-:S03]  /*0500*/  IMAD R9, R3, 0x8, R8 ;  /* 0x0000000803097824 */ /* 0x000fc600078e0208 */
[----:B---3--:R0:W-:Y:S04]  /*0510*/  STS.64 [R6], R10 ;  /* 0x0000000a06007388 */ /* 0x0081e80000000a00 */
[----:B----4-:R0:W-:Y:S04]  /*0520*/  STS.64 [R8], R12 ;  /* 0x0000000c08007388 */ /* 0x0101e80000000a00 */
[----:B--2---:R0:W-:Y:S02]  /*0530*/  STS.64 [R9], R14 ;  /* 0x0000000e09007388 */ /* 0x0041e40000000a00 */
.L_x_2:
[----:B------:R-:W-:Y:S05]  /*0540*/  BSYNC.RECONVERGENT B0 ;  /* 0x0000000000007941 */ /* 0x000fea0003800200 */
.L_x_1:
[----:B------:R-:W-:Y:S01]  /*0550*/  BAR.SYNC.DEFER_BLOCKING 0x0 ;  /* 0x0000000000007b1d */ /* 0x000fe20000010000 */
[----:B0-----:R-:W-:Y:S01]  /*0560*/  IMAD.MOV.U32 R10, RZ, RZ, RZ ;  /* 0x000000ffff0a7224 */ /* 0x001fe200078e00ff */
[----:B------:R-:W-:-:S04]  /*0570*/  UIADD3 UR4, UPT, UPT, UR4, 0x1, URZ ;  /* 0x0000000104047890 */ /* 0x000fc8000fffe0ff */
[----:B------:R-:W-:Y:S01]  /*0580*/  BSSY.RECONVERGENT B1, `(.L_x_3) ;  /* 0x0000049000017945 */ /* 0x000fe20003800200 */
[----:B------:R-:W0:Y:S07]  /*0590*/  LDCU UR7, c[0x0][0x3e8] ;  /* 0x00007d00ff0777ac */ /* 0x000e2e0008000800 */
.L_x_11:
[----:B------:R-:W-:Y:S01]  /*05a0*/  IMAD.IADD R9, R7, 0x1, R10 ;  /* 0x0000000107097824 */ /* 0x000fe200078e020a */
[----:B------:R-:W-:Y:S04]  /*05b0*/  BSSY.RELIABLE B0, `(.L_x_4) ;  /* 0x0000042000007945 */ /* 0x000fe80003800100 */
[----:B------:R-:W-:-:S13]  /*05c0*/  ISETP.NE.AND P0, PT, R4, R9, PT ;  /* 0x000000090400720c */ /* 0x000fda0003f05270 */
[----:B------:R-:W-:Y:S05]  /*05d0*/  @!P0 BRA `(.L_x_5) ;  /* 0x0000000000fc8947 */ /* 0x000fea0003800000 */
[----:B0-----:R-:W-:-:S13]  /*05e0*/  ISETP.GE.AND P0, PT, R9, UR7, PT ;  /* 0x0000000709007c0c */ /* 0x001fda000bf06270 */
[----:B------:R-:W-:Y:S05]  /*05f0*/  @P0 BREAK.RELIABLE B0 ;  /* 0x0000000000000942 */ /* 0x000fea0003800100 */
[----:B------:R-:W-:Y:S05]  /*0600*/  @P0 BRA `(.L_x_6) ;  /* 0x0000000400000947 */ /* 0x000fea0003800000 */
[----:B------:R-:W0:Y:S01]  /*0610*/  S2UR UR6, SR_CgaCtaId ;  /* 0x00000000000679c3 */ /* 0x000e220000008800 */
[----:B------:R-:W-:Y:S01]  /*0620*/  UMOV UR5, 0x400 ;  /* 0x0000040000057882 */ /* 0x000fe20000000000 */
[----:B------:R-:W-:Y:S01]  /*0630*/  IMAD.MOV.U32 R38, RZ, RZ, 0x0 ;  /* 0x00000000ff267424 */ /* 0x000fe200078e00ff */
[----:B------:R-:W-:Y:S01]  /*0640*/  BSSY.RECONVERGENT B2, `(.L_x_7) ;  /* 0x000001d000027945 */ /* 0x000fe20003800200 */
[----:B------:R-:W-:Y:S01]  /*0650*/  IMAD.MOV.U32 R39, RZ, RZ, 0x3fd80000 ;  /* 0x3fd80000ff277424 */ /* 0x000fe200078e00ff */
[----:B0-----:R-:W-:-:S06]  /*0660*/  ULEA UR5, UR6, UR5, 0x18 ;  /* 0x0000000506057291 */ /* 0x001fcc000f8ec0ff */
[----:B------:R-:W-:-:S04]  /*0670*/  LEA R40, R10, UR5, 0x3 ;  /* 0x000000050a287c11 */ /* 0x000fc8000f8e18ff */
[----:B------:R-:W-:Y:S01]  /*0680*/  LEA R0, R3, R40, 0x3 ;  /* 0x0000002803007211 */ /* 0x000fe200078e18ff */
[----:B------:R-:W0:Y:S04]  /*0690*/  LDS.64 R18, [R40] ;  /* 0x0000000028127984 */ /* 0x000e280000000a00 */
[----:B------:R-:W1:Y:S01]  /*06a0*/  LDS.64 R20, [R0] ;  /* 0x0000000000147984 */ /* 0x000e620000000a00 */
[----:B0-----:R-:W-:Y:S02]  /*06b0*/  DADD R18, R36, -R18 ;  /* 0x0000000024127229 */ /* 0x001fe40000000812 */
[----:B-1----:R-:W-:-:S08]  /*06c0*/  DADD R20, R34, -R20 ;  /* 0x0000000022147229 */ /* 0x002fd00000000814 */
[----:B------:R-:W-:-:S08]  /*06d0*/  DMUL R12, R20, R20 ;  /* 0x00000014140c7228 */ /* 0x000fd00000000000 */
[----:B------:R-:W-:-:S06]  /*06e0*/  DFMA R12, R18, R18, R12 ;  /* 0x00000012120c722b */ /* 0x000fcc000000000c */
[----:B------:R-:W0:Y:S04]  /*06f0*/  MUFU.RSQ64H R15, R13 ;  /* 0x0000000d000f7308 */ /* 0x000e280000001c00 */
[----:B------:R-:W-:-:S05]  /*0700*/  VIADD R14, R13, 0xfcb00000 ;  /* 0xfcb000000d0e7836 */ /* 0x000fca0000000000 */
[----:B------:R-:W-:Y:S01]  /*0710*/  ISETP.GE.U32.AND P0, PT, R14, 0x7ca00000, PT ;  /* 0x7ca000000e00780c */ /* 0x000fe20003f06070 */
[----:B0-----:R-:W-:-:S08]  /*0720*/  DMUL R16, R14, R14 ;  /* 0x0000000e0e107228 */ /* 0x001fd00000000000 */
[----:B------:R-:W-:-:S08]  /*0730*/  DFMA R16, R12, -R16, 1 ;  /* 0x3ff000000c10742b */ /* 0x000fd00000000810 */
[----:B------:R-:W-:Y:S02]  /*0740*/  DFMA R38, R16, R38, 0.5 ;  /* 0x3fe000001026742b */ /* 0x000fe40000000026 */
[----:B------:R-:W-:-:S08]  /*0750*/  DMUL R16, R14, R16 ;  /* 0x000000100e107228 */ /* 0x000fd00000000000 */
[----:B------:R-:W-:-:S08]  /*0760*/  DFMA R16, R38, R16, R14 ;  /* 0x000000102610722b */ /* 0x000fd0000000000e */
[----:B------:R-:W-:Y:S02]  /*0770*/  DMUL R38, R12, R16 ;  /* 0x000000100c267228 */ /* 0x000fe40000000000 */
[----:B------:R-:W-:Y:S02]  /*0780*/  VIADD R43, R17, 0xfff00000 ;  /* 0xfff00000112b7836 */ /* 0x000fe40000000000 */
[----:B------:R-:W-:-:S04]  /*0790*/  IMAD.MOV.U32 R42, RZ, RZ, R16 ;  /* 0x000000ffff2a7224 */ /* 0x000fc800078e0010 */
[----:B------:R-:W-:-:S08]  /*07a0*/  DFMA R40, R38, -R38, R12 ;  /* 0x800000262628722b */ /* 0x000fd0000000000c */
[----:B------:R-:W-:Y:S01]  /*07b0*/  DFMA R44, R40, R42, R38 ;  /* 0x0000002a282c722b */ /* 0x000fe20000000026 */
[----:B------:R-:W-:Y:S10]  /*07c0*/  @!P0 BRA `(.L_x_8) ;  /* 0x0000000000108947 */ /* 0x000ff40003800000 */
[----:B------:R-:W-:-:S07]  /*07d0*/  MOV R44, 0x7f0 ;  /* 0x000007f0002c7802 */ /* 0x000fce0000000f00 */
[----:B------:R-:W-:Y:S05]  /*07e0*/  CALL.REL.NOINC `($__internal_2_$__cuda_sm20_dsqrt_rn_f64_mediumpath_v1) ;  /* 0x0000000c004c7944 */ /* 0x000fea0003c00000 */
[----:B------:R-:W-:Y:S01]  /*07f0*/  IMAD.MOV.U32 R44, RZ, RZ, R14 ;  /* 0x000000ffff2c7224 */ /* 0x000fe200078e000e */
[----:B------:R-:W-:-:S07]  /*0800*/  MOV R45, R15 ;  /* 0x0000000f002d7202 */ /* 0x000fce0000000f00 */
.L_x_8:
[----:B------:R-:W-:Y:S05]  /*0810*/  BSYNC.RECONVERGENT B2 ;  /* 0x0000000000027941 */ /* 0x000fea0003800200 */
.L_x_7:
[-C--:B------:R-:W-:Y:S01]  /*0820*/  DMUL R12, R44, R44.reuse ;  /* 0x0000002c2c0c7228 */ /* 0x080fe20000000000 */
[----:B------:R-:W-:Y:S01]  /*0830*/  IMAD R0, R3, 0x8, R0 ;  /* 0x0000000803007824 */ /* 0x000fe200078e0200 */
[----:B------:R-:W-:Y:S04]  /*0840*/  BSSY.RECONVERGENT B2, `(.L_x_9) ;  /* 0x0000016000027945 */ /* 0x000fe80003800200 */
[----:B------:R-:W0:Y:S02]  /*0850*/  LDS.64 R16, [R0] ;  /* 0x0000000000107984 */ /* 0x000e240000000a00 */
[----:B------:R-:W-:Y:S01]  /*0860*/  DMUL R44, R12, R44 ;  /* 0x0000002c0c2c7228 */ /* 0x000fe20000000000 */
[----:B------:R-:W-:-:S05]  /*0870*/  IMAD.MOV.U32 R12, RZ, RZ, 0x1 ;  /* 0x00000001ff0c7424 */ /* 0x000fca00078e00ff */
[----:B------:R-:W1:Y:S02]  /*0880*/  MUFU.RCP64H R13, R45 ;  /* 0x0000002d000d7308 */ /* 0x000e640000001800 */
[----:B-1----:R-:W-:-:S08]  /*0890*/  DFMA R14, -R44, R12, 1 ;  /* 0x3ff000002c0e742b */ /* 0x002fd0000000010c */
[----:B------:R-:W-:Y:S02]  /*08a0*/  DFMA R14, R14, R14, R14 ;  /* 0x0000000e0e0e722b */ /* 0x000fe4000000000e */
[----:B0-----:R-:W-:-:S06]  /*08b0*/  DMUL R16, R22, R16 ;  /* 0x0000001016107228 */ /* 0x001fcc0000000000 */
[----:B------:R-:W-:-:S08]  /*08c0*/  DFMA R14, R12, R14, R12 ;  /* 0x0000000e0c0e722b */ /* 0x000fd0000000000c */
[----:B------:R-:W-:Y:S01]  /*08d0*/  DFMA R12, -R44, R14, 1 ;  /* 0x3ff000002c0c742b */ /* 0x000fe2000000010e */
[----:B------:R-:W-:-:S07]  /*08e0*/  FSETP.GEU.AND P2, PT, |R17|, 6.5827683646048100446e-37, PT ;  /* 0x036000001100780b */ /* 0x000fce0003f4e200 */
[----:B------:R-:W-:-:S08]  /*08f0*/  DFMA R12, R14, R12, R14 ;  /* 0x0000000c0e0c722b */ /* 0x000fd0000000000e */
[----:B------:R-:W-:-:S08]  /*0900*/  DMUL R14, R16, R12 ;  /* 0x0000000c100e7228 */ /* 0x000fd00000000000 */
[----:B------:R-:W-:-:S08]  /*0910*/  DFMA R38, -R44, R14, R16 ;  /* 0x0000000e2c26722b */ /* 0x000fd00000000110 */
[----:B------:R-:W-:-:S10]  /*0920*/  DFMA R12, R12, R38, R14 ;  /* 0x000000260c0c722b */ /* 0x000fd4000000000e */
[----:B------:R-:W-:-:S05]  /*0930*/  FFMA R0, RZ, R45, R13 ;  /* 0x0000002dff007223 */ /* 0x000fca000000000d */
[----:B------:R-:W-:-:S13]  /*0940*/  FSETP.GT.AND P0, PT, |R0|, 1.469367938527859385e-39, PT ;  /* 0x001000000000780b */ /* 0x000fda0003f04200 */
[----:B------:R-:W-:Y:S05]  /*0950*/  @P0 BRA P2, `(.L_x_10) ;  /* 0x0000000000100947 */ /* 0x000fea0001000000 */
[----:B------:R-:W-:-:S07]  /*0960*/  MOV R0, 0x980 ;  /* 0x0000098000007802 */ /* 0x000fce0000000f00 */
[----:B------:R-:W-:Y:S05]  /*0970*/  CALL.REL.NOINC `($__internal_1_$__cuda_sm20_div_rn_f64_full) ;  /* 0x0000000400747944 */ /* 0x000fea0003c00000 */
[----:B------:R-:W-:Y:S02]  /*0980*/  IMAD.MOV.U32 R12, RZ, RZ, R40 ;  /* 0x000000ffff0c7224 */ /* 0x000fe400078e0028 */
[----:B------:R-:W-:-:S07]  /*0990*/  IMAD.MOV.U32 R13, RZ, RZ, R41 ;  /* 0x000000ffff0d7224 */ /* 0x000fce00078e0029 */
.L_x_10:
[----:B------:R-:W-:Y:S05]  /*09a0*/  BSYNC.RECONVERGENT B2 ;  /* 0x0000000000027941 */ /* 0x000fea0003800200 */
.L_x_9:
[-C--:B------:R-:W-:Y:S02]  /*09b0*/  DFMA R26, -R18, R12.reuse, R26 ;  /* 0x0000000c121a722b */ /* 0x080fe4000000011a */
[----:B------:R-:W-:-:S11]  /*09c0*/  DFMA R24, -R20, R12, R24 ;  /* 0x0000000c1418722b */ /* 0x000fd60000000118 */
.L_x_5:
[----:B0-----:R-:W-:Y:S05]  /*09d0*/  BSYNC.RELIABLE B0 ;  /* 0x0000000000007941 */ /* 0x001fea0003800100 */
.L_x_4:
[----:B------:R-:W-:-:S05]  /*09e0*/  VIADD R10, R10, 0x1 ;  /* 0x000000010a0a7836 */ /* 0x000fca0000000000 */
[----:B------:R-:W-:-:S13]  /*09f0*/  ISETP.NE.AND P0, PT, R10, R3, PT ;  /* 0x000000030a00720c */ /* 0x000fda0003f05270 */
[----:B------:R-:W-:Y:S05]  /*0a00*/  @P0 BRA `(.L_x_11) ;  /* 0xfffffff800e40947 */ /* 0x000fea000383ffff */
.L_x_6:
[----:B------:R-:W-:Y:S05]  /*0a10*/  BSYNC.RECONVERGENT B1 ;  /* 0x0000000000017941 */ /* 0x000fea0003800200 */
.L_x_3:
[----:B------:R-:W-:Y:S05]  /*0a20*/  WARPSYNC.ALL ;  /* 0x0000000000007948 */ /* 0x000fea0003800000 */
[----:B------:R-:W-:Y:S06]  /*0a30*/  BAR.SYNC.DEFER_BLOCKING 0x0 ;  /* 0x0000000000007b1d */ /* 0x000fec0000010000 */
[----:B------:R-:W-:Y:S05]  /*0a40*/  @P1 BRA `(.L_x_12) ;  /* 0xfffffff8006c1947 */ /* 0x000fea000383ffff */
.L_x_0:
[----:B-----5:R-:W0:Y:S01]  /*0a50*/  MUFU.RCP64H R3, R33 ;  /* 0x0000002100037308 */ /* 0x020e220000001800 */
[----:B------:R-:W-:Y:S01]  /*0a60*/  IADD3 R2, PT, PT, R33, 0x300402, RZ ;  /* 0x0030040221027810 */ /* 0x000fe20007ffe0ff */
[----:B------:R-:W-:Y:S01]  /*0a70*/  BSSY.RECONVERGENT B0, `(.L_x_13) ;  /* 0x000000e000007945 */ /* 0x000fe20003800200 */
[----:B------:R-:W-:Y:S02]  /*0a80*/  DADD R36, R36, R30 ;  /* 0x0000000024247229 */ /* 0x000fe4000000001e */
[----:B------:R-:W-:Y:S01]  /*0a90*/  FSETP.GEU.AND P0, PT, |R2|, 5.8789094863358348022e-39, PT ;  /* 0x004004020200780b */ /* 0x000fe20003f0e200 */
[----:B------:R-:W-:Y:S02]  /*0aa0*/  DADD R34, R34, R28 ;  /* 0x0000000022227229 */ /* 0x000fe4000000001c */
[----:B0-----:R-:W-:-:S08]  /*0ab0*/  DFMA R6, -R32, R2, 1 ;  /* 0x3ff000002006742b */ /* 0x001fd00000000102 */
[----:B------:R-:W-:-:S08]  /*0ac0*/  DFMA R6, R6, R6, R6 ;  /* 0x000000060606722b */ /* 0x000fd00000000006 */
[----:B------:R-:W-:-:S08]  /*0ad0*/  DFMA R6, R2, R6, R2 ;  /* 0x000000060206722b */ /* 0x000fd00000000002 */
[----:B------:R-:W-:-:S08]  /*0ae0*/  DFMA R8, -R32, R6, 1 ;  /* 0x3ff000002008742b */ /* 0x000fd00000000106 */
[----:B------:R-:W-:Y:S01]  /*0af0*/  DFMA R6, R6, R8, R6 ;  /* 0x000000080606722b */ /* 0x000fe20000000006 */
[----:B------:R-:W-:Y:S10]  /*0b00*/  @P0 BRA `(.L_x_14) ;  /* 0x0000000000100947 */ /* 0x000ff40003800000 */
[----:B------:R-:W-:-:S05]  /*0b10*/  LOP3.LUT R0, R33, 0x7fffffff, RZ, 0xc0, !PT ;  /* 0x7fffffff21007812 */ /* 0x000fca00078ec0ff */
[----:B------:R-:W-:Y:S01]  /*0b20*/  VIADD R8, R0, 0xfff00000 ;  /* 0xfff0000000087836 */ /* 0x000fe20000000000 */
[----:B------:R-:W-:-:S07]  /*0b30*/  MOV R0, 0xb50 ;  /* 0x00000b5000007802 */ /* 0x000fce0000000f00 */
[----:B------:R-:W-:Y:S05]  /*0b40*/  CALL.REL.NOINC `($__internal_0_$__cuda_sm20_dblrcp_rn_slowpath_v3) ;  /* 0x0000000000587944 */ /* 0x000fea0003c00000 */
.L_x_14:
[----:B------:R-:W-:Y:S05]  /*0b50*/  BSYNC.RECONVERGENT B0 ;  /* 0x0000000000007941 */ /* 0x000fea0003800200 */
.L_x_13:
[----:B------:R-:W0:Y:S01]  /*0b60*/  LDC.64 R2, c[0x0][0x3b8] ;  /* 0x0000ee00ff027b82 */ /* 0x000e220000000a00 */
[C---:B------:R-:W-:Y:S02]  /*0b70*/  DFMA R30, R6.reuse, R26, R30 ;  /* 0x0000001a061e722b */ /* 0x040fe4000000001e */
[----:B------:R-:W-:-:S05]  /*0b80*/  DFMA R6, R6, R24, R28 ;  /* 0x000000180606722b */ /* 0x000fca000000001c */
[----:B------:R-:W1:Y:S08]  /*0b90*/  LDC.64 R8, c[0x0][0x3c0] ;  /* 0x0000f000ff087b82 */ /* 0x000e700000000a00 */
[----:B------:R-:W2:Y:S08]  /*0ba0*/  LDC.64 R10, c[0x0][0x3c8] ;  /* 0x0000f200ff0a7b82 */ /* 0x000eb00000000a00 */
[----:B------:R-:W3:Y:S01]  /*0bb0*/  LDC.64 R12, c[0x0][0x3d0] ;  /* 0x0000f400ff0c7b82 */ /* 0x000ee20000000a00 */
[----:B0-----:R-:W-:-:S05]  /*0bc0*/  IMAD.WIDE R2, R4, 0x8, R2 ;  /* 0x0000000804027825 */ /* 0x001fca00078e0202 */
[----:B------:R-:W-:Y:S02]  /*0bd0*/  STG.E.64 desc[UR8][R2.64], R36 ;  /* 0x0000002402007986 */ /* 0x000fe4000c101b08 */
[----:B------:R-:W0:Y:S01]  /*0be0*/  LDC.64 R14, c[0x0][0x3d8] ;  /* 0x0000f600ff0e7b82 */ /* 0x000e220000000a00 */
[----:B-1----:R-:W-:-:S05]  /*0bf0*/  IMAD.WIDE R8, R4, 0x8, R8 ;  /* 0x0000000804087825 */ /* 0x002fca00078e0208 */
[----:B------:R-:W-:Y:S02]  /*0c00*/  STG.E.64 desc[UR8][R8.64], R34 ;  /* 0x0000002208007986 */ /* 0x000fe4000c101b08 */
[----:B------:R-:W1:Y:S01]  /*0c10*/  LDC.64 R16, c[0x0][0x3e0] ;  /* 0x0000f800ff107b82 */ /* 0x000e620000000a00 */
[----:B--2---:R-:W-:-:S05]  /*0c20*/  IMAD.WIDE R10, R4, 0x8, R10 ;  /* 0x00000008040a7825 */ /* 0x004fca00078e020a */
[----:B------:R-:W-:Y:S01]  /*0c30*/  STG.E.64 desc[UR8][R10.64], R30 ;  /* 0x0000001e0a007986 */ /* 0x000fe2000c101b08 */
[----:B---3--:R-:W-:-:S05]  /*0c40*/  IMAD.WIDE R12, R4, 0x8, R12 ;  /* 0x00000008040c7825 */ /* 0x008fca00078e020c */
[----:B------:R-:W-:Y:S01]  /*0c50*/  STG.E.64 desc[UR8][R12.64], R6 ;  /* 0x000000060c007986 */ /* 0x000fe2000c101b08 */
[----:B0-----:R-:W-:-:S05]  /*0c60*/  IMAD.WIDE R14, R4, 0x8, R14 ;  /* 0x00000008040e7825 */ /* 0x001fca00078e020e */
[----:B------:R-:W-:Y:S01]  /*0c70*/  STG.E.64 desc[UR8][R14.64], R26 ;  /* 0x0000001a0e007986 */ /* 0x000fe2000c101b08 */
[----:B-1----:R-:W-:-:S05]  /*0c80*/  IMAD.WIDE R4, R4, 0x8, R16 ;  /* 0x0000000804047825 */ /* 0x002fca00078e0210 */
[----:B------:R-:W-:Y:S01]  /*0c90*/  STG.E.64 desc[UR8][R4.64], R24 ;  /* 0x0000001804007986 */ /* 0x000fe2000c101b08 */
[----:B------:R-:W-:Y:S05]  /*0ca0*/  EXIT ;  /* 0x000000000000794d */ /* 0x000fea0003800000 */
        .weak           $__internal_0_$__cuda_sm20_dblrcp_rn_slowpath_v3
        .type           $__internal_0_$__cuda_sm20_dblrcp_rn_slowpath_v3,@function
        .size           $__internal_0_$__cuda_sm20_dblrcp_rn_slowpath_v3,($__internal_1_$__cuda_sm20_div_rn_f64_full - $__internal_0_$__cuda_sm20_dblrcp_rn_slowpath_v3)
$__internal_0_$__cuda_sm20_dblrcp_rn_slowpath_v3:
[----:B------:R-:W-:Y:S01]  /*0cb0*/  IMAD.MOV.U32 R2, RZ, RZ, R32 ;  /* 0x000000ffff027224 */ /* 0x000fe200078e0020 */
[----:B------:R-:W-:Y:S01]  /*0cc0*/  BSSY.RECONVERGENT B1, `(.L_x_15) ;  /* 0x0000025000017945 */ /* 0x000fe20003800200 */
[----:B------:R-:W-:-:S06]  /*0cd0*/  IMAD.MOV.U32 R3, RZ, RZ, R33 ;  /* 0x000000ffff037224 */ /* 0x000fcc00078e0021 */
[----:B------:R-:W-:-:S14]  /*0ce0*/  DSETP.GTU.AND P0, PT, |R2|, +INF , PT ;  /* 0x7ff000000200742a */ /* 0x000fdc0003f0c200 */
[----:B------:R-:W-:Y:S05]  /*0cf0*/  @P0 BRA `(.L_x_16) ;  /* 0x00000000007c0947 */ /* 0x000fea0003800000 */
[----:B------:R-:W-:-:S05]  /*0d00*/  LOP3.LUT R32, R33, 0x7fffffff, RZ, 0xc0, !PT ;  /* 0x7fffffff21207812 */ /* 0x000fca00078ec0ff */
[----:B------:R-:W-:-:S05]  /*0d10*/  VIADD R5, R32, 0xffffffff ;  /* 0xffffffff20057836 */ /* 0x000fca0000000000 */
[----:B------:R-:W-:-:S13]  /*0d20*/  ISETP.GE.U32.AND P0, PT, R5, 0x7fefffff, PT ;  /* 0x7fefffff0500780c */ /* 0x000fda0003f06070 */
[----:B------:R-:W-:Y:S01]  /*0d30*/  @P0 LOP3.LUT R7, R3, 0x7ff00000, RZ, 0x3c, !PT ;  /* 0x7ff0000003070812 */ /* 0x000fe200078e3cff */
[----:B------:R-:W-:Y:S01]  /*0d40*/  @P0 IMAD.MOV.U32 R6, RZ, RZ, RZ ;  /* 0x000000ffff060224 */ /* 0x000fe200078e00ff */
[----:B------:R-:W-:Y:S06]  /*0d50*/  @P0 BRA `(.L_x_17) ;  /* 0x00000000006c0947 */ /* 0x000fec0003800000 */
[----:B------:R-:W-:-:S13]  /*0d60*/  ISETP.GE.U32.AND P0, PT, R32, 0x1000001, PT ;  /* 0x010000012000780c */ /* 0x000fda0003f06070 */
[----:B------:R-:W-:Y:S05]  /*0d70*/  @!P0 BRA `(.L_x_18) ;  /* 0x0000000000348947 */ /* 0x000fea0003800000 */
[----:B------:R-:W-:Y:S01]  /*0d80*/  IADD3 R7, PT, PT, R3, -0x3fe00000, RZ ;  /* 0xc020000003077810 */ /* 0x000fe20007ffe0ff */
[----:B------:R-:W-:-:S03]  /*0d90*/  IMAD.MOV.U32 R6, RZ, RZ, R2 ;  /* 0x000000ffff067224 */ /* 0x000fc600078e0002 */
[----:B------:R-:W0:Y:S03]  /*0da0*/  MUFU.RCP64H R9, R7 ;  /* 0x0000000700097308 */ /* 0x000e260000001800 */
[----:B0-----:R-:W-:-:S08]  /*0db0*/  DFMA R10, -R6, R8, 1 ;  /* 0x3ff00000060a742b */ /* 0x001fd00000000108 */
[----:B------:R-:W-:-:S08]  /*0dc0*/  DFMA R10, R10, R10, R10 ;  /* 0x0000000a0a0a722b */ /* 0x000fd0000000000a */
[----:B------:R-:W-:-:S08]  /*0dd0*/  DFMA R10, R8, R10, R8 ;  /* 0x0000000a080a722b */ /* 0x000fd00000000008 */
[----:B------:R-:W-:-:S08]  /*0de0*/  DFMA R8, -R6, R10, 1 ;  /* 0x3ff000000608742b */ /* 0x000fd0000000010a */
[----:B------:R-:W-:-:S08]  /*0df0*/  DFMA R8, R10, R8, R10 ;  /* 0x000000080a08722b */ /* 0x000fd0000000000a */
[----:B------:R-:W-:-:S08]  /*0e00*/  DMUL R8, R8, 2.2250738585072013831e-308 ;  /* 0x0010000008087828 */ /* 0x000fd00000000000 */
[----:B------:R-:W-:-:S08]  /*0e10*/  DFMA R2, -R2, R8, 1 ;  /* 0x3ff000000202742b */ /* 0x000fd00000000108 */
[----:B------:R-:W-:-:S08]  /*0e20*/  DFMA R2, R2, R2, R2 ;  /* 0x000000020202722b */ /* 0x000fd00000000002 */
[----:B------:R-:W-:Y:S01]  /*0e30*/  DFMA R6, R8, R2, R8 ;  /* 0x000000020806722b */ /* 0x000fe20000000008 */
[----:B------:R-:W-:Y:S10]  /*0e40*/  BRA `(.L_x_17) ;  /* 0x0000000000307947 */ /* 0x000ff40003800000 */
.L_x_18:
[----:B------:R-:W-:Y:S01]  /*0e50*/  DMUL R2, R2, 8.11296384146066816958e+31 ;  /* 0x4690000002027828 */ /* 0x000fe20000000000 */
[----:B------:R-:W-:-:S05]  /*0e60*/  IMAD.MOV.U32 R6, RZ, RZ, R8 ;  /* 0x000000ffff067224 */ /* 0x000fca00078e0008 */
[----:B------:R-:W0:Y:S02]  /*0e70*/  MUFU.RCP64H R7, R3 ;  /* 0x0000000300077308 */ /* 0x000e240000001800 */
[----:B0-----:R-:W-:-:S08]  /*0e80*/  DFMA R8, -R2, R6, 1 ;  /* 0x3ff000000208742b */ /* 0x001fd00000000106 */
[----:B------:R-:W-:-:S08]  /*0e90*/  DFMA R8, R8, R8, R8 ;  /* 0x000000080808722b */ /* 0x000fd00000000008 */
[----:B------:R-:W-:-:S08]  /*0ea0*/  DFMA R8, R6, R8, R6 ;  /* 0x000000080608722b */ /* 0x000fd00000000006 */
[----:B------:R-:W-:-:S08]  /*0eb0*/  DFMA R6, -R2, R8, 1 ;  /* 0x3ff000000206742b */ /* 0x000fd00000000108 */
[----:B------:R-:W-:-:S08]  /*0ec0*/  DFMA R6, R8, R6, R8 ;  /* 0x000000060806722b */ /* 0x000fd00000000008 */
[----:B------:R-:W-:Y:S01]  /*0ed0*/  DMUL R6, R6, 8.11296384146066816958e+31 ;  /* 0x4690000006067828 */ /* 0x000fe20000000000 */
[----:B------:R-:W-:Y:S10]  /*0ee0*/  BRA `(.L_x_17) ;  /* 0x0000000000087947 */ /* 0x000ff40003800000 */
.L_x_16:
[----:B------:R-:W-:Y:S01]  /*0ef0*/  LOP3.LUT R7, R3, 0x80000, RZ, 0xfc, !PT ;  /* 0x0008000003077812 */ /* 0x000fe200078efcff */
[----:B------:R-:W-:-:S07]  /*0f00*/  IMAD.MOV.U32 R6, RZ, RZ, R2 ;  /* 0x000000ffff067224 */ /* 0x000fce00078e0002 */
.L_x_17:
[----:B------:R-:W-:Y:S05]  /*0f10*/  BSYNC.RECONVERGENT B1 ;  /* 0x0000000000017941 */ /* 0x000fea0003800200 */
.L_x_15:
[----:B------:R-:W-:Y:S02]  /*0f20*/  IMAD.MOV.U32 R2, RZ, RZ, R0 ;  /* 0x000000ffff027224 */ /* 0x000fe400078e0000 */
[----:B------:R-:W-:-:S04]  /*0f30*/  IMAD.MOV.U32 R3, RZ, RZ, 0x0 ;  /* 0x00000000ff037424 */ /* 0x000fc800078e00ff */
[----:B------:R-:W-:Y:S05]  /*0f40*/  RET.REL.NODEC R2 `(_Z19calculateTotalForcePdS_S_S_S_S_S_S_S_S_S_S_S_i) ;  /* 0xfffffff0022c7950 */ /* 0x000fea0003c3ffff */
        .weak           $__internal_1_$__cuda_sm20_div_rn_f64_full
        .type           $__internal_1_$__cuda_sm20_div_rn_f64_full,@function
        .size           $__internal_1_$__cuda_sm20_div_rn_f64_full,($__internal_2_$__cuda_sm20_dsqrt_rn_f64_mediumpath_v1 - $__internal_1_$__cuda_sm20_div_rn_f64_full)
$__internal_1_$__cuda_sm20_div_rn_f64_full:
[----:B------:R-:W-:Y:S01]  /*0f50*/  FSETP.GEU.AND P3, PT, |R17|, 1.469367938527859385e-39, PT ;  /* 0x001000001100780b */ /* 0x000fe20003f6e200 */
[----:B------:R-:W-:Y:S01]  /*0f60*/  IMAD.MOV.U32 R13, RZ, RZ, R45 ;  /* 0x000000ffff0d7224 */ /* 0x000fe200078e002d */
[C---:B------:R-:W-:Y:S01]  /*0f70*/  FSETP.GEU.AND P0, PT, |R45|.reuse, 1.469367938527859385e-39, PT ;  /* 0x001000002d00780b */ /* 0x040fe20003f0e200 */
[----:B------:R-:W-:Y:S01]  /*0f80*/  IMAD.MOV.U32 R11, RZ, RZ, 0x1ca00000 ;  /* 0x1ca00000ff0b7424 */ /* 0x000fe200078e00ff */
[----:B------:R-:W-:Y:S01]  /*0f90*/  LOP3.LUT R14, R45, 0x800fffff, RZ, 0xc0, !PT ;  /* 0x800fffff2d0e7812 */ /* 0x000fe200078ec0ff */
[----:B------:R-:W-:Y:S01]  /*0fa0*/  BSSY.RECONVERGENT B3, `(.L_x_19) ;  /* 0x0000054000037945 */ /* 0x000fe20003800200 */
[----:B------:R-:W-:Y:S02]  /*0fb0*/  MOV R12, R44 ;  /* 0x0000002c000c7202 */ /* 0x000fe40000000f00 */
[----:B------:R-:W-:Y:S01]  /*0fc0*/  LOP3.LUT R15, R14, 0x3ff00000, RZ, 0xfc, !PT ;  /* 0x3ff000000e0f7812 */ /* 0x000fe200078efcff */
[----:B------:R-:W-:Y:S01]  /*0fd0*/  IMAD.MOV.U32 R14, RZ, RZ, R44 ;  /* 0x000000ffff0e7224 */ /* 0x000fe200078e002c */
[----:B------:R-:W-:-:S02]  /*0fe0*/  LOP3.LUT R9, R17, 0x7ff00000, RZ, 0xc0, !PT ;  /* 0x7ff0000011097812 */ /* 0x000fc400078ec0ff */
[----:B------:R-:W-:Y:S01]  /*0ff0*/  LOP3.LUT R46, R45, 0x7ff00000, RZ, 0xc0, !PT ;  /* 0x7ff000002d2e7812 */ /* 0x000fe200078ec0ff */
[----:B------:R-:W-:Y:S01]  /*1000*/  @!P3 IMAD.MOV.U32 R40, RZ, RZ, RZ ;  /* 0x000000ffff28b224 */ /* 0x000fe200078e00ff */
[----:B------:R-:W-:Y:S01]  /*1010*/  @!P3 LOP3.LUT R38, R13, 0x7ff00000, RZ, 0xc0, !PT ;  /* 0x7ff000000d26b812 */ /* 0x000fe200078ec0ff */
[----:B------:R-:W-:Y:S01]  /*1020*/  @!P0 DMUL R14, R12, 8.98846567431157953865e+307 ;  /* 0x7fe000000c0e8828 */ /* 0x000fe20000000000 */
[C---:B------:R-:W-:Y:S02]  /*1030*/  ISETP.GE.U32.AND P2, PT, R9.reuse, R46, PT ;  /* 0x0000002e0900720c */ /* 0x040fe40003f46070 */
[----:B------:R-:W-:Y:S01]  /*1040*/  @!P3 ISETP.GE.U32.AND P4, PT, R9, R38, PT ;  /* 0x000000260900b20c */ /* 0x000fe20003f86070 */
[----:B------:R-:W-:Y:S01]  /*1050*/  IMAD.MOV.U32 R38, RZ, RZ, R16 ;  /* 0x000000ffff267224 */ /* 0x000fe200078e0010 */
[C---:B------:R-:W-:Y:S01]  /*1060*/  SEL R39, R11.reuse, 0x63400000, !P2 ;  /* 0x634000000b277807 */ /* 0x040fe20005000000 */
[----:B------:R-:W0:Y:S01]  /*1070*/  MUFU.RCP64H R43, R15 ;  /* 0x0000000f002b7308 */ /* 0x000e220000001800 */
[----:B------:R-:W-:-:S02]  /*1080*/  @!P3 SEL R41, R11, 0x63400000, !P4 ;  /* 0x634000000b29b807 */ /* 0x000fc40006000000 */
[--C-:B------:R-:W-:Y:S02]  /*1090*/  LOP3.LUT R39, R39, 0x800fffff, R17.reuse, 0xf8, !PT ;  /* 0x800fffff27277812 */ /* 0x100fe400078ef811 */
[----:B------:R-:W-:Y:S02]  /*10a0*/  @!P3 LOP3.LUT R41, R41, 0x80000000, R17, 0xf8, !PT ;  /* 0x800000002929b812 */ /* 0x000fe400078ef811 */
[----:B------:R-:W-:Y:S02]  /*10b0*/  MOV R42, 0x1 ;  /* 0x00000001002a7802 */ /* 0x000fe40000000f00 */
[----:B------:R-:W-:Y:S02]  /*10c0*/  @!P3 LOP3.LUT R41, R41, 0x100000, RZ, 0xfc, !PT ;  /* 0x001000002929b812 */ /* 0x000fe400078efcff */
[----:B------:R-:W-:-:S04]  /*10d0*/  @!P0 LOP3.LUT R46, R15, 0x7ff00000, RZ, 0xc0, !PT ;  /* 0x7ff000000f2e8812 */ /* 0x000fc800078ec0ff */
[----:B------:R-:W-:Y:S02]  /*10e0*/  @!P3 DFMA R38, R38, 2, -R40 ;  /* 0x400000002626b82b */ /* 0x000fe40000000828 */
[----:B0-----:R-:W-:-:S08]  /*10f0*/  DFMA R40, R42, -R14, 1 ;  /* 0x3ff000002a28742b */ /* 0x001fd0000000080e */
[----:B------:R-:W-:-:S08]  /*1100*/  DFMA R40, R40, R40, R40 ;  /* 0x000000282828722b */ /* 0x000fd00000000028 */
[----:B------:R-:W-:-:S08]  /*1110*/  DFMA R40, R42, R40, R42 ;  /* 0x000000282a28722b */ /* 0x000fd0000000002a */
[----:B------:R-:W-:-:S08]  /*1120*/  DFMA R42, R40, -R14, 1 ;  /* 0x3ff00000282a742b */ /* 0x000fd0000000080e */
[----:B------:R-:W-:-:S08]  /*1130*/  DFMA R40, R40, R42, R40 ;  /* 0x0000002a2828722b */ /* 0x000fd00000000028 */
[----:B------:R-:W-:-:S08]  /*1140*/  DMUL R42, R40, R38 ;  /* 0x00000026282a7228 */ /* 0x000fd00000000000 */
[----:B------:R-:W-:-:S08]  /*1150*/  DFMA R44, R42, -R14, R38 ;  /* 0x8000000e2a2c722b */ /* 0x000fd00000000026 */
[----:B------:R-:W-:Y:S01]  /*1160*/  DFMA R44, R40, R44, R42 ;  /* 0x0000002c282c722b */ /* 0x000fe2000000002a */
[----:B------:R-:W-:Y:S01]  /*1170*/  IMAD.MOV.U32 R43, RZ, RZ, R9 ;  /* 0x000000ffff2b7224 */ /* 0x000fe200078e0009 */
[----:B------:R-:W-:-:S05]  /*1180*/  @!P3 LOP3.LUT R43, R39, 0x7ff00000, RZ, 0xc0, !PT ;  /* 0x7ff00000272bb812 */ /* 0x000fca00078ec0ff */
[----:B------:R-:W-:-:S05]  /*1190*/  VIADD R40, R43, 0xffffffff ;  /* 0xffffffff2b287836 */ /* 0x000fca0000000000 */
[----:B------:R-:W-:Y:S01]  /*11a0*/  ISETP.GT.U32.AND P0, PT, R40, 0x7feffffe, PT ;  /* 0x7feffffe2800780c */ /* 0x000fe20003f04070 */
[----:B------:R-:W-:-:S05]  /*11b0*/  VIADD R40, R46, 0xffffffff ;  /* 0xffffffff2e287836 */ /* 0x000fca0000000000 */
[----:B------:R-:W-:-:S13]  /*11c0*/  ISETP.GT.U32.OR P0, PT, R40, 0x7feffffe, P0 ;  /* 0x7feffffe2800780c */ /* 0x000fda0000704470 */
[----:B------:R-:W-:Y:S05]  /*11d0*/  @P0 BRA `(.L_x_20) ;  /* 0x00000000006c0947 */ /* 0x000fea0003800000 */
[----:B------:R-:W-:-:S04]  /*11e0*/  LOP3.LUT R16, R13, 0x7ff00000, RZ, 0xc0, !PT ;  /* 0x7ff000000d107812 */ /* 0x000fc800078ec0ff */
[CC--:B------:R-:W-:Y:S02]  /*11f0*/  ISETP.GE.U32.AND P0, PT, R9.reuse, R16.reuse, PT ;  /* 0x000000100900720c */ /* 0x0c0fe40003f06070 */
[----:B------:R-:W-:Y:S02]  /*1200*/  VIADDMNMX R9, R9, -R16, 0xb9600000, !PT ;  /* 0xb960000009097446 */ /* 0x000fe40007800910 */
[----:B------:R-:W-:Y:S02]  /*1210*/  SEL R16, R11, 0x63400000, !P0 ;  /* 0x634000000b107807 */ /* 0x000fe40004000000 */
[----:B------:R-:W-:-:S05]  /*1220*/  VIMNMX R9, PT, PT, R9, 0x46a00000, PT ;  /* 0x46a0000009097848 */ /* 0x000fca0003fe0100 */
[----:B------:R-:W-:Y:S01]  /*1230*/  IMAD.IADD R11, R9, 0x1, -R16 ;  /* 0x00000001090b7824 */ /* 0x000fe200078e0a10 */
[----:B------:R-:W-:-:S03]  /*1240*/  MOV R16, RZ ;  /* 0x000000ff00107202 */ /* 0x000fc60000000f00 */
[----:B------:R-:W-:-:S06]  /*1250*/  VIADD R17, R11, 0x7fe00000 ;  /* 0x7fe000000b117836 */ /* 0x000fcc0000000000 */
[----:B------:R-:W-:-:S10]  /*1260*/  DMUL R40, R44, R16 ;  /* 0x000000102c287228 */ /* 0x000fd40000000000 */
[----:B------:R-:W-:-:S13]  /*1270*/  FSETP.GTU.AND P0, PT, |R41|, 1.469367938527859385e-39, PT ;  /* 0x001000002900780b */ /* 0x000fda0003f0c200 */
[----:B------:R-:W-:Y:S05]  /*1280*/  @P0 BRA `(.L_x_21) ;  /* 0x0000000000940947 */ /* 0x000fea0003800000 */
[----:B------:R-:W-:Y:S01]  /*1290*/  DFMA R14, R44, -R14, R38 ;  /* 0x8000000e2c0e722b */ /* 0x000fe20000000026 */
[----:B------:R-:W-:-:S09]  /*12a0*/  IMAD.MOV.U32 R16, RZ, RZ, RZ ;  /* 0x000000ffff107224 */ /* 0x000fd200078e00ff */
[C---:B------:R-:W-:Y:S02]  /*12b0*/  FSETP.NEU.AND P0, PT, R15.reuse, RZ, PT ;  /* 0x000000ff0f00720b */ /* 0x040fe40003f0d000 */
[----:B------:R-:W-:-:S04]  /*12c0*/  LOP3.LUT R9, R15, 0x80000000, R13, 0x48, !PT ;  /* 0x800000000f097812 */ /* 0x000fc800078e480d */
[----:B------:R-:W-:-:S07]  /*12d0*/  LOP3.LUT R17, R9, R17, RZ, 0xfc, !PT ;  /* 0x0000001109117212 */ /* 0x000fce00078efcff */
[----:B------:R-:W-:Y:S05]  /*12e0*/  @!P0 BRA `(.L_x_21) ;  /* 0x00000000007c8947 */ /* 0x000fea0003800000 */
[----:B------:R-:W-:Y:S01]  /*12f0*/  IMAD.MOV R13, RZ, RZ, -R11 ;  /* 0x000000ffff0d7224 */ /* 0x000fe200078e0a0b */
[----:B------:R-:W-:Y:S01]  /*1300*/  DMUL.RP R16, R44, R16 ;  /* 0x000000102c107228 */ /* 0x000fe20000008000 */
[----:B------:R-:W-:Y:S01]  /*1310*/  IMAD.MOV.U32 R12, RZ, RZ, RZ ;  /* 0x000000ffff0c7224 */ /* 0x000fe200078e00ff */
[----:B------:R-:W-:-:S05]  /*1320*/  IADD3 R11, PT, PT, -R11, -0x43300000, RZ ;  /* 0xbcd000000b0b7810 */ /* 0x000fca0007ffe1ff */
[----:B------:R-:W-:-:S03]  /*1330*/  DFMA R12, R40, -R12, R44 ;  /* 0x8000000c280c722b */ /* 0x000fc6000000002c */
[----:B------:R-:W-:-:S07]  /*1340*/  LOP3.LUT R9, R17, R9, RZ, 0x3c, !PT ;  /* 0x0000000911097212 */ /* 0x000fce00078e3cff */
[----:B------:R-:W-:-:S04]  /*1350*/  FSETP.NEU.AND P0, PT, |R13|, R11, PT ;  /* 0x0000000b0d00720b */ /* 0x000fc80003f0d200 */
[----:B------:R-:W-:Y:S02]  /*1360*/  FSEL R40, R16, R40, !P0 ;  /* 0x0000002810287208 */ /* 0x000fe40004000000 */
[----:B------:R-:W-:Y:S01]  /*1370*/  FSEL R41, R9, R41, !P0 ;  /* 0x0000002909297208 */ /* 0x000fe20004000000 */
[----:B------:R-:W-:Y:S06]  /*1380*/  BRA `(.L_x_21) ;  /* 0x0000000000547947 */ /* 0x000fec0003800000 */
.L_x_20:
[----:B------:R-:W-:-:S14]  /*1390*/  DSETP.NAN.AND P0, PT, R16, R16, PT ;  /* 0x000000101000722a */ /* 0x000fdc0003f08000 */
[----:B------:R-:W-:Y:S05]  /*13a0*/  @P0 BRA `(.L_x_22) ;  /* 0x0000000000440947 */ /* 0x000fea0003800000 */
[----:B------:R-:W-:-:S14]  /*13b0*/  DSETP.NAN.AND P0, PT, R12, R12, PT ;  /* 0x0000000c0c00722a */ /* 0x000fdc0003f08000 */
[----:B------:R-:W-:Y:S05]  /*13c0*/  @P0 BRA `(.L_x_23) ;  /* 0x0000000000300947 */ /* 0x000fea0003800000 */
[----:B------:R-:W-:Y:S01]  /*13d0*/  ISETP.NE.AND P0, PT, R43, R46, PT ;  /* 0x0000002e2b00720c */ /* 0x000fe20003f05270 */
[----:B------:R-:W-:Y:S02]  /*13e0*/  IMAD.MOV.U32 R40, RZ, RZ, 0x0 ;  /* 0x00000000ff287424 */ /* 0x000fe400078e00ff */
[----:B------:R-:W-:-:S10]  /*13f0*/  IMAD.MOV.U32 R41, RZ, RZ, -0x80000 ;  /* 0xfff80000ff297424 */ /* 0x000fd400078e00ff */
[----:B------:R-:W-:Y:S05]  /*1400*/  @!P0 BRA `(.L_x_21) ;  /* 0x0000000000348947 */ /* 0x000fea0003800000 */
[----:B------:R-:W-:Y:S02]  /*1410*/  ISETP.NE.AND P0, PT, R43, 0x7ff00000, PT ;  /* 0x7ff000002b00780c */ /* 0x000fe40003f05270 */
[----:B------:R-:W-:Y:S02]  /*1420*/  LOP3.LUT R41, R17, 0x80000000, R13, 0x48, !PT ;  /* 0x8000000011297812 */ /* 0x000fe400078e480d */
[----:B------:R-:W-:-:S13]  /*1430*/  ISETP.EQ.OR P0, PT, R46, RZ, !P0 ;  /* 0x000000ff2e00720c */ /* 0x000fda0004702670 */
[----:B------:R-:W-:Y:S02]  /*1440*/  @P0 LOP3.LUT R9, R41, 0x7ff00000, RZ, 0xfc, !PT ;  /* 0x7ff0000029090812 */ /* 0x000fe400078efcff */
[----:B------:R-:W-:Y:S01]  /*1450*/  @!P0 MOV R40, RZ ;  /* 0x000000ff00288202 */ /* 0x000fe20000000f00 */
[----:B------:R-:W-:Y:S02]  /*1460*/  @P0 IMAD.MOV.U32 R40, RZ, RZ, RZ ;  /* 0x000000ffff280224 */ /* 0x000fe400078e00ff */
[----:B------:R-:W-:Y:S01]  /*1470*/  @P0 IMAD.MOV.U32 R41, RZ, RZ, R9 ;  /* 0x000000ffff290224 */ /* 0x000fe200078e0009 */
[----:B------:R-:W-:Y:S06]  /*1480*/  BRA `(.L_x_21) ;  /* 0x0000000000147947 */ /* 0x000fec0003800000 */
.L_x_23:
[----:B------:R-:W-:Y:S01]  /*1490*/  LOP3.LUT R41, R13, 0x80000, RZ, 0xfc, !PT ;  /* 0x000800000d297812 */ /* 0x000fe200078efcff */
[----:B------:R-:W-:Y:S01]  /*14a0*/  IMAD.MOV.U32 R40, RZ, RZ, R12 ;  /* 0x000000ffff287224 */ /* 0x000fe200078e000c */
[----:B------:R-:W-:Y:S06]  /*14b0*/  BRA `(.L_x_21) ;  /* 0x0000000000087947 */ /* 0x000fec0003800000 */
.L_x_22:
[----:B------:R-:W-:Y:S01]  /*14c0*/  LOP3.LUT R41, R17, 0x80000, RZ, 0xfc, !PT ;  /* 0x0008000011297812 */ /* 0x000fe200078efcff */
[----:B------:R-:W-:-:S07]  /*14d0*/  IMAD.MOV.U32 R40, RZ, RZ, R16 ;  /* 0x000000ffff287224 */ /* 0x000fce00078e0010 */
.L_x_21:
[----:B------:R-:W-:Y:S05]  /*14e0*/  BSYNC.RECONVERGENT B3 ;  /* 0x0000000000037941 */ /* 0x000fea0003800200 */
.L_x_19:
[----:B------:R-:W-:Y:S02]  /*14f0*/  HFMA2 R13, -RZ, RZ, 0, 0 ;  /* 0x00000000ff0d7431 */ /* 0x000fe400000001ff */
[----:B------:R-:W-:-:S04]  /*1500*/  IMAD.MOV.U32 R12, RZ, RZ, R0 ;  /* 0x000000ffff0c7224 */ /* 0x000fc800078e0000 */
[----:B------:R-:W-:Y:S05]  /*1510*/  RET.REL.NODEC R12 `(_Z19calculateTotalForcePdS_S_S_S_S_S_S_S_S_S_S_S_i) ;  /* 0xffffffe80cb87950 */ /* 0x000fea0003c3ffff */
        .weak           $__internal_2_$__cuda_sm20_dsqrt_rn_f64_mediumpath_v1
        .type           $__internal_2_$__cuda_sm20_dsqrt_rn_f64_mediumpath_v1,@function
        .size           $__internal_2_$__cuda_sm20_dsqrt_rn_f64_mediumpath_v1,(.L_x_31 - $__internal_2_$__cuda_sm20_dsqrt_rn_f64_mediumpath_v1)
$__internal_2_$__cuda_sm20_dsqrt_rn_f64_mediumpath_v1:
[----:B------:R-:W-:Y:S01]  /*1520*/  ISETP.GE.U32.AND P0, PT, R14, -0x3400000, PT ;  /* 0xfcc000000e00780c */ /* 0x000fe20003f06070 */
[----:B------:R-:W-:Y:S01]  /*1530*/  BSSY.RECONVERGENT B3, `(.L_x_24) ;  /* 0x0000024000037945 */ /* 0x000fe20003800200 */
[----:B------:R-:W-:-:S11]  /*1540*/  IMAD.MOV.U32 R17, RZ, RZ, R43 ;  /* 0x000000ffff117224 */ /* 0x000fd600078e002b */
[----:B------:R-:W-:Y:S05]  /*1550*/  @!P0 BRA `(.L_x_25) ;  /* 0x0000000000208947 */ /* 0x000fea0003800000 */
[----:B------:R-:W-:-:S10]  /*1560*/  DFMA.RM R16, R40, R16, R38 ;  /* 0x000000102810722b */ /* 0x000fd40000004026 */
[----:B------:R-:W-:-:S05]  /*1570*/  IADD3 R14, P0, PT, R16, 0x1, RZ ;  /* 0x00000001100e7810 */ /* 0x000fca0007f1e0ff */
[----:B------:R-:W-:-:S06]  /*1580*/  IMAD.X R15, RZ, RZ, R17, P0 ;  /* 0x000000ffff0f7224 */ /* 0x000fcc00000e0611 */
[----:B------:R-:W-:-:S08]  /*1590*/  DFMA.RP R12, -R16, R14, R12 ;  /* 0x0000000e100c722b */ /* 0x000fd0000000810c */
[----:B------:R-:W-:-:S06]  /*15a0*/  DSETP.GT.AND P0, PT, R12, RZ, PT ;  /* 0x000000ff0c00722a */ /* 0x000fcc0003f04000 */
[----:B------:R-:W-:Y:S02]  /*15b0*/  FSEL R14, R14, R16, P0 ;  /* 0x000000100e0e7208 */ /* 0x000fe40000000000 */
[----:B------:R-:W-:Y:S01]  /*15c0*/  FSEL R15, R15, R17, P0 ;  /* 0x000000110f0f7208 */ /* 0x000fe20000000000 */
[----:B------:R-:W-:Y:S06]  /*15d0*/  BRA `(.L_x_26) ;  /* 0x0000000000647947 */ /* 0x000fec0003800000 */
.L_x_25:
[----:B------:R-:W-:-:S14]  /*15e0*/  DSETP.NE.AND P0, PT, R12, RZ, PT ;  /* 0x000000ff0c00722a */ /* 0x000fdc0003f05000 */
[----:B------:R-:W-:Y:S05]  /*15f0*/  @!P0 BRA `(.L_x_27) ;  /* 0x0000000000588947 */ /* 0x000fea0003800000 */
[----:B------:R-:W-:-:S13]  /*1600*/  ISETP.GE.AND P0, PT, R13, RZ, PT ;  /* 0x000000ff0d00720c */ /* 0x000fda0003f06270 */
[----:B------:R-:W-:Y:S02]  /*1610*/  @!P0 IMAD.MOV.U32 R14, RZ, RZ, 0x0 ;  /* 0x00000000ff0e8424 */ /* 0x000fe400078e00ff */
[----:B------:R-:W-:Y:S01]  /*1620*/  @!P0 IMAD.MOV.U32 R15, RZ, RZ, -0x80000 ;  /* 0xfff80000ff0f8424 */ /* 0x000fe200078e00ff */
[----:B------:R-:W-:Y:S06]  /*1630*/  @!P0 BRA `(.L_x_26) ;  /* 0x00000000004c8947 */ /* 0x000fec0003800000 */
[----:B------:R-:W-:-:S13]  /*1640*/  ISETP.GT.AND P0, PT, R13, 0x7fefffff, PT ;  /* 0x7fefffff0d00780c */ /* 0x000fda0003f04270 */
[----:B------:R-:W-:Y:S05]  /*1650*/  @P0 BRA `(.L_x_27) ;  /* 0x0000000000400947 */ /* 0x000fea0003800000 */
[----:B------:R-:W-:Y:S01]  /*1660*/  DMUL R12, R12, 8.11296384146066816958e+31 ;  /* 0x469000000c0c7828 */ /* 0x000fe20000000000 */
[----:B------:R-:W-:Y:S01]  /*1670*/  IMAD.MOV.U32 R14, RZ, RZ, RZ ;  /* 0x000000ffff0e7224 */ /* 0x000fe200078e00ff */
[----:B------:R-:W-:Y:S01]  /*1680*/  MOV R38, 0x0 ;  /* 0x0000000000267802 */ /* 0x000fe20000000f00 */
[----:B------:R-:W-:-:S03]  /*1690*/  IMAD.MOV.U32 R39, RZ, RZ, 0x3fd80000 ;  /* 0x3fd80000ff277424 */ /* 0x000fc600078e00ff */
[----:B------:R-:W0:Y:S02]  /*16a0*/  MUFU.RSQ64H R15, R13 ;  /* 0x0000000d000f7308 */ /* 0x000e240000001c00 */
[----:B0-----:R-:W-:-:S08]  /*16b0*/  DMUL R16, R14, R14 ;  /* 0x0000000e0e107228 */ /* 0x001fd00000000000 */
[----:B------:R-:W-:-:S08]  /*16c0*/  DFMA R16, R12, -R16, 1 ;  /* 0x3ff000000c10742b */ /* 0x000fd00000000810 */
[----:B------:R-:W-:Y:S02]  /*16d0*/  DFMA R38, R16, R38, 0.5 ;  /* 0x3fe000001026742b */ /* 0x000fe40000000026 */
[----:B------:R-:W-:-:S08]  /*16e0*/  DMUL R16, R14, R16 ;  /* 0x000000100e107228 */ /* 0x000fd00000000000 */
[----:B------:R-:W-:-:S08]  /*16f0*/  DFMA R16, R38, R16, R14 ;  /* 0x000000102610722b */ /* 0x000fd0000000000e */
[----:B------:R-:W-:Y:S02]  /*1700*/  DMUL R14, R12, R16 ;  /* 0x000000100c0e7228 */ /* 0x000fe40000000000 */
[----:B------:R-:W-:-:S06]  /*1710*/  VIADD R17, R17, 0xfff00000 ;  /* 0xfff0000011117836 */ /* 0x000fcc0000000000 */
[----:B------:R-:W-:-:S08]  /*1720*/  DFMA R38, R14, -R14, R12 ;  /* 0x8000000e0e26722b */ /* 0x000fd0000000000c */
[----:B------:R-:W-:-:S10]  /*1730*/  DFMA R14, R16, R38, R14 ;  /* 0x00000026100e722b */ /* 0x000fd4000000000e */
[----:B------:R-:W-:Y:S01]  /*1740*/  VIADD R15, R15, 0xfcb00000 ;  /* 0xfcb000000f0f7836 */ /* 0x000fe20000000000 */
[----:B------:R-:W-:Y:S06]  /*1750*/  BRA `(.L_x_26) ;  /* 0x0000000000047947 */ /* 0x000fec0003800000 */
.L_x_27:
[----:B------:R-:W-:-:S11]  /*1760*/  DADD R14, R12, R12 ;  /* 0x000000000c0e7229 */ /* 0x000fd6000000000c */
.L_x_26:
[----:B------:R-:W-:Y:S05]  /*1770*/  BSYNC.RECONVERGENT B3 ;  /* 0x0000000000037941 */ /* 0x000fea0003800200 */
.L_x_24:
[----:B------:R-:W-:-:S04]  /*1780*/  IMAD.MOV.U32 R45, RZ, RZ, 0x0 ;  /* 0x00000000ff2d7424 */ /* 0x000fc800078e00ff */
[----:B------:R-:W-:Y:S05]  /*1790*/  RET.REL.NODEC R44 `(_Z19calculateTotalForcePdS_S_S_S_S_S_S_S_S_S_S_S_i) ;  /* 0xffffffe82c187950 */ /* 0x000fea0003c3ffff */
.L_x_28:
[----:B------:R-:W-:-:S00]  /*17a0*/  BRA `(.L_x_28) ;  /* 0xfffffffc00fc7947 */ /* 0x000fc0000383ffff */
[----:B------:R-:W-:-:S00]  /*17b0*/  NOP ;  /* 0x0000000000007918 */ /* 0x000fc00000000000 */
        /* <DEDUP_REMOVED lines=12> */
.L_x_31:


//--------------------- .nv.shared._Z19calculateTotalForcePdS_S_S_S_S_S_S_S_S_S_S_S_i --------------------------
	.section	.nv.shared._Z19calculateTotalForcePdS_S_S_S_S_S_S_S_S_S_S_S_i,"aw",@nobits
	.sectionflags	@""
	.align	16
	.zero		1024


//--------------------- .nv.shared.reserved.0     --------------------------
	.section	.nv.shared.reserved.0,"aw",@nobits
	.weak		__nv_reservedSMEM_offset_0_alias
	.size		__nv_reservedSMEM_offset_0_alias, 0, 64
	.other		__nv_reservedSMEM_offset_0_alias,@"STO_CUDA_RESERVED_SHARED STV_DEFAULT"
__nv_reservedSMEM_offset_0_alias:
	.zero		0
	.zero		64


//--------------------- .nv.constant0._Z19calculateTotalForcePdS_S_S_S_S_S_S_S_S_S_S_S_i --------------------------
	.section	.nv.constant0._Z19calculateTotalForcePdS_S_S_S_S_S_S_S_S_S_S_S_i,"a",@progbits
	.sectionflags	@""
	.align	4
.nv.constant0._Z19calculateTotalForcePdS_S_S_S_S_S_S_S_S_S_S_S_i:
	.zero		1004


//--------------------- SYMBOLS --------------------------

	.type		.nv.reservedSmem.offset0,@object
	.size		.nv.reservedSmem.offset0,0x4
	.type		.nv.reservedSmem.cap,@object
	.size		.nv.reservedSmem.cap,0x4
